def matmul_kernel(
    a_ptr,
    b_ptr,
    c_ptr,
    M,
    N,
    K,
    stride_am,
    stride_ak,
    stride_bk,
    stride_bn,
    stride_cm,
    stride_cn,
    BLOCK_M: tl.constexpr,
    BLOCK_N: tl.constexpr,
    BLOCK_K: tl.constexpr,
    GROUP_M: tl.constexpr,
):
    pid = tl.program_id(axis=0)
    num_pid_m = tl.cdiv(M, BLOCK_M)
    num_pid_n = tl.cdiv(N, BLOCK_N)
    num_pid_in_group = GROUP_M * num_pid_n
    group_id = pid // num_pid_in_group
    first_pid_m = group_id * GROUP_M
    group_size_m = min(num_pid_m - first_pid_m, GROUP_M)
    pid_m = first_pid_m + ((pid % num_pid_in_group) % group_size_m)
    pid_n = (pid % num_pid_in_group) // group_size_m

    offs_am = (pid_m * BLOCK_M + tl.arange(0, BLOCK_M)) % M
    offs_bn = (pid_n * BLOCK_N + tl.arange(0, BLOCK_N)) % N
    offs_k = tl.arange(0, BLOCK_K)
    a_ptrs = a_ptr + offs_am[:, None] * stride_am + offs_k[None, :] * stride_ak
    b_ptrs = b_ptr + offs_k[:, None] * stride_bk + offs_bn[None, :] * stride_bn

    acc = tl.zeros((BLOCK_M, BLOCK_N), dtype=tl.float32)
    for kk in range(0, tl.cdiv(K, BLOCK_K)):
        a = tl.load(a_ptrs, mask=offs_k[None, :] < K - kk * BLOCK_K, other=0.0)
        b = tl.load(b_ptrs, mask=offs_k[:, None] < K - kk * BLOCK_K, other=0.0)
        acc = tl.dot(a, b, acc)
        a_ptrs += BLOCK_K * stride_ak
        b_ptrs += BLOCK_K * stride_bk

    c = acc.to(c_ptr.dtype.element_ty)
    offs_cm = pid_m * BLOCK_M + tl.arange(0, BLOCK_M)
    offs_cn = pid_n * BLOCK_N + tl.arange(0, BLOCK_N)
    c_ptrs = c_ptr + offs_cm[:, None] * stride_cm + offs_cn[None, :] * stride_cn
    mask = (offs_cm[:, None] < M) & (offs_cn[None, :] < N)
    tl.store(c_ptrs, c, mask=mask)

# config = {"BLOCK_K": 128, "BLOCK_M": 64, "BLOCK_N": 64, "GROUP_M": 8, "arch": "sm_100", "dtype": "fp8e5m2", "num_ctas": 1, "num_stages": 3, "num_warps": 4}
# arch = sm_100


// ===== COMPILED SASS (sm_100a) =====

	.target	sm_100a

	.elftype	@"ET_EXEC"


//--------------------- .note.nv.tkinfo           --------------------------
	.section	.note.nv.tkinfo,"",@"SHT_NOTE"
	.sectionflags	@"SHF_NOTE_NV_TKINFO"
	.tkinfo
        /*0018*/ 	.word	0x00000081
        /*0030*/ 	.string	""
        /*0030*/ 	.string	"ptxas-blackwell"
        /*0030*/ 	.string	"Cuda compilation tools, release 12.9, V12.9.86"
        /*0030*/ 	.string	"Build cuda_12.9.r12.9/compiler.36037853_0"
        /*0030*/ 	.string	"-v  -suppress-debug-info  -lineinfo  -arch sm_100a "



//--------------------- .note.nv.cuver            --------------------------
	.section	.note.nv.cuver,"",@"SHT_NOTE"
	.sectionflags	@"SHF_NOTE_NV_CUVER"
        /*0018*/ 	.short	0x0001
        /*001a*/ 	.short	0x0064
        /*001c*/ 	.short	0x0001
        /*001e*/ 	.short	0x0000
        /*0020*/ 	.short	0x0001
        /*0022*/ 	.short	0x0000


//--------------------- .nv.info                  --------------------------
	.section	.nv.info,"",@"SHT_CUDA_INFO"
	.align	4


	//----- nvinfo : EIATTR_REGCOUNT
	.align		4
        /*0000*/ 	.byte	0x04, 0x2f
        /*0002*/ 	.short	(.L_4 - .L_3)
	.align		4
.L_3:
        /*0004*/ 	.word	index@(matmul_kernel)
        /*0008*/ 	.word	0x000000ff


	//----- nvinfo : EIATTR_FRAME_SIZE
	.align		4
.L_4:
        /*000c*/ 	.byte	0x04, 0x11
        /*000e*/ 	.short	(.L_6 - .L_5)
	.align		4
.L_5:
        /*0010*/ 	.word	index@($__internal_2_$__cuda_sm10x_tcgen05_guardrail_trap_unallocated_columns_being_dealloced)
        /*0014*/ 	.word	0x000001c8


	//----- nvinfo : EIATTR_FRAME_SIZE
	.align		4
.L_6:
        /*0018*/ 	.byte	0x04, 0x11
        /*001a*/ 	.short	(.L_8 - .L_7)
	.align		4
.L_7:
        /*001c*/ 	.word	index@($__internal_1_$__cuda_sm10x_tcgen05_guardrail_trap_phase_invalid_during_alloc)
        /*0020*/ 	.word	0x000001c8


	//----- nvinfo : EIATTR_FRAME_SIZE
	.align		4
.L_8:
        /*0024*/ 	.byte	0x04, 0x11
        /*0026*/ 	.short	(.L_10 - .L_9)
	.align		4
.L_9:
        /*0028*/ 	.word	index@($__internal_0_$__cuda_sm10x_tcgen05_guardrail_trap_col_being_dealloced_not_returned_by_alloc)
        /*002c*/ 	.word	0x000001c8


	//----- nvinfo : EIATTR_FRAME_SIZE
	.align		4
.L_10:
        /*0030*/ 	.byte	0x04, 0x11
        /*0032*/ 	.short	(.L_12 - .L_11)
	.align		4
.L_11:
        /*0034*/ 	.word	index@(matmul_kernel)
        /*0038*/ 	.word	0x000001c8


	//----- nvinfo : EIATTR_MIN_STACK_SIZE
	.align		4
.L_12:
        /*003c*/ 	.byte	0x04, 0x12
        /*003e*/ 	.short	(.L_14 - .L_13)
	.align		4
.L_13:
        /*0040*/ 	.word	index@(matmul_kernel)
        /*0044*/ 	.word	0x000001c8
.L_14:


//--------------------- .nv.info.matmul_kernel    --------------------------
	.section	.nv.info.matmul_kernel,"",@"SHT_CUDA_INFO"
	.sectionflags	@""
	.align	4


	//----- nvinfo : EIATTR_CUDA_API_VERSION
	.align		4
        /*0000*/ 	.byte	0x04, 0x37
        /*0002*/ 	.short	(.L_16 - .L_15)
.L_15:
        /*0004*/ 	.word	0x00000081


	//----- nvinfo : EIATTR_KPARAM_INFO
	.align		4
.L_16:
        /*0008*/ 	.byte	0x04, 0x17
        /*000a*/ 	.short	(.L_18 - .L_17)
.L_17:
        /*000c*/ 	.word	0x00000000
        /*0010*/ 	.short	0x000d
        /*0012*/ 	.short	0x0048
        /*0014*/ 	.byte	0x00, 0xf4, 0x21, 0x00


	//----- nvinfo : EIATTR_KPARAM_INFO
	.align		4
.L_18:
        /*0018*/ 	.byte	0x04, 0x17
        /*001a*/ 	.short	(.L_20 - .L_19)
.L_19:
        /*001c*/ 	.word	0x00000000
        /*0020*/ 	.short	0x000c
        /*0022*/ 	.short	0x0040
        /*0024*/ 	.byte	0x00, 0xf4, 0x21, 0x00


	//----- nvinfo : EIATTR_KPARAM_INFO
	.align		4
.L_20:
        /*0028*/ 	.byte	0x04, 0x17
        /*002a*/ 	.short	(.L_22 - .L_21)
.L_21:
        /*002c*/ 	.word	0x00000000
        /*0030*/ 	.short	0x000b
        /*0032*/ 	.short	0x0038
        /*0034*/ 	.byte	0x00, 0xf0, 0x11, 0x00


	//----- nvinfo : EIATTR_KPARAM_INFO
	.align		4
.L_22:
        /*0038*/ 	.byte	0x04, 0x17
        /*003a*/ 	.short	(.L_24 - .L_23)
.L_23:
        /*003c*/ 	.word	0x00000000
        /*0040*/ 	.short	0x000a
        /*0042*/ 	.short	0x0034
        /*0044*/ 	.byte	0x00, 0xf0, 0x11, 0x00


	//----- nvinfo : EIATTR_KPARAM_INFO
	.align		4
.L_24:
        /*0048*/ 	.byte	0x04, 0x17
        /*004a*/ 	.short	(.L_26 - .L_25)
.L_25:
        /*004c*/ 	.word	0x00000000
        /*0050*/ 	.short	0x0009
        /*0052*/ 	.short	0x0030
        /*0054*/ 	.byte	0x00, 0xf0, 0x11, 0x00


	//----- nvinfo : EIATTR_KPARAM_INFO
	.align		4
.L_26:
        /*0058*/ 	.byte	0x04, 0x17
        /*005a*/ 	.short	(.L_28 - .L_27)
.L_27:
        /*005c*/ 	.word	0x00000000
        /*0060*/ 	.short	0x0008
        /*0062*/ 	.short	0x002c
        /*0064*/ 	.byte	0x00, 0xf0, 0x11, 0x00


	//----- nvinfo : EIATTR_KPARAM_INFO
	.align		4
.L_28:
        /*0068*/ 	.byte	0x04, 0x17
        /*006a*/ 	.short	(.L_30 - .L_29)
.L_29:
        /*006c*/ 	.word	0x00000000
        /*0070*/ 	.short	0x0007
        /*0072*/ 	.short	0x0028
        /*0074*/ 	.byte	0x00, 0xf0, 0x11, 0x00


	//----- nvinfo : EIATTR_KPARAM_INFO
	.align		4
.L_30:
        /*0078*/ 	.byte	0x04, 0x17
        /*007a*/ 	.short	(.L_32 - .L_31)
.L_31:
        /*007c*/ 	.word	0x00000000
        /*0080*/ 	.short	0x0006
        /*0082*/ 	.short	0x0024
        /*0084*/ 	.byte	0x00, 0xf0, 0x11, 0x00


	//----- nvinfo : EIATTR_KPARAM_INFO
	.align		4
.L_32:
        /*0088*/ 	.byte	0x04, 0x17
        /*008a*/ 	.short	(.L_34 - .L_33)
.L_33:
        /*008c*/ 	.word	0x00000000
        /*0090*/ 	.short	0x0005
        /*0092*/ 	.short	0x0020
        /*0094*/ 	.byte	0x00, 0xf0, 0x11, 0x00


	//----- nvinfo : EIATTR_KPARAM_INFO
	.align		4
.L_34:
        /*0098*/ 	.byte	0x04, 0x17
        /*009a*/ 	.short	(.L_36 - .L_35)
.L_35:
        /*009c*/ 	.word	0x00000000
        /*00a0*/ 	.short	0x0004
        /*00a2*/ 	.short	0x001c
        /*00a4*/ 	.byte	0x00, 0xf0, 0x11, 0x00


	//----- nvinfo : EIATTR_KPARAM_INFO
	.align		4
.L_36:
        /*00a8*/ 	.byte	0x04, 0x17
        /*00aa*/ 	.short	(.L_38 - .L_37)
.L_37:
        /*00ac*/ 	.word	0x00000000
        /*00b0*/ 	.short	0x0003
        /*00b2*/ 	.short	0x0018
        /*00b4*/ 	.byte	0x00, 0xf0, 0x11, 0x00


	//----- nvinfo : EIATTR_KPARAM_INFO
	.align		4
.L_38:
        /*00b8*/ 	.byte	0x04, 0x17
        /*00ba*/ 	.short	(.L_40 - .L_39)
.L_39:
        /*00bc*/ 	.word	0x00000000
        /*00c0*/ 	.short	0x0002
        /*00c2*/ 	.short	0x0010
        /*00c4*/ 	.byte	0x00, 0xf4, 0x21, 0x00


	//----- nvinfo : EIATTR_KPARAM_INFO
	.align		4
.L_40:
        /*00c8*/ 	.byte	0x04, 0x17
        /*00ca*/ 	.short	(.L_42 - .L_41)
.L_41:
        /*00cc*/ 	.word	0x00000000
        /*00d0*/ 	.short	0x0001
        /*00d2*/ 	.short	0x0008
        /*00d4*/ 	.byte	0x00, 0xf4, 0x21, 0x00


	//----- nvinfo : EIATTR_KPARAM_INFO
	.align		4
.L_42:
        /*00d8*/ 	.byte	0x04, 0x17
        /*00da*/ 	.short	(.L_44 - .L_43)
.L_43:
        /*00dc*/ 	.word	0x00000000
        /*00e0*/ 	.short	0x0000
        /*00e2*/ 	.short	0x0000
        /*00e4*/ 	.byte	0x00, 0xf4, 0x21, 0x00


	//----- nvinfo : EIATTR_AT_ENTRY_FRAGMENTS
	.align		4
.L_44:
        /*00e8*/ 	.byte	0x04, 0x4f
        /*00ea*/ 	.short	(.L_46 - .L_45)


	//   ....[0]....
.L_45:
        /*00ec*/ 	.word	0x00000004


	//----- nvinfo : EIATTR_RESERVED_SMEM_USED
	.align		4
.L_46:
        /*00f0*/ 	.byte	0x01, 0x41
	.zero		2


	//----- nvinfo : EIATTR_SPARSE_MMA_MASK
	.align		4
        /*00f4*/ 	.byte	0x03, 0x50
        /*00f6*/ 	.short	0x0000


	//----- nvinfo : EIATTR_TCGEN05_1CTA_USED
	.align		4
        /*00f8*/ 	.byte	0x01, 0x51
	.zero		2


	//----- nvinfo : EIATTR_MAXREG_COUNT
	.align		4
        /*00fc*/ 	.byte	0x03, 0x1b
        /*00fe*/ 	.short	0x00ff


	//----- nvinfo : EIATTR_NUM_BARRIERS
	.align		4
        /*0100*/ 	.byte	0x02, 0x4c
        /*0102*/ 	.byte	0x01
	.zero		1


	//----- nvinfo : EIATTR_ANNOTATIONS
	.align		4
        /*0104*/ 	.byte	0x04, 0x55
        /*0106*/ 	.short	(.L_48 - .L_47)


	//   ....[0]....
.L_47:
        /*0108*/ 	.word	0x00000001
        /*010c*/ 	.byte	0xd0, 0x0b, 0x00, 0x00, 0x01, 0x00, 0x00, 0x00, 0xf0, 0x1a, 0x00, 0x00, 0x01, 0x00, 0x00, 0x00
        /* <DEDUP_REMOVED lines=200> */
        /*0d9c*/ 	.byte	0x10, 0xf3, 0x00, 0x00, 0x01, 0x00, 0x00, 0x00, 0x60, 0xfb, 0x00, 0x00


	//----- nvinfo : EIATTR_INT_WARP_WIDE_INSTR_OFFSETS
	.align		4
.L_48:
        /*0da8*/ 	.byte	0x04, 0x31
        /*0daa*/ 	.short	(.L_50 - .L_49)


	//   ....[0]....
.L_49:
        /*0dac*/ 	.word	0x00001d40


	//   ....[1]....
        /*0db0*/ 	.word	0x00001d50


	//   ....[2]....
        /*0db4*/ 	.word	0x00006940


	//   ....[3]....
        /*0db8*/ 	.word	0x000112f0


	//   ....[4]....
        /*0dbc*/ 	.word	0x00011340


	//----- nvinfo : EIATTR_COOP_GROUP_MASK_REGIDS
	.align		4
.L_50:
        /*0dc0*/ 	.byte	0x04, 0x29
        /*0dc2*/ 	.short	(.L_52 - .L_51)


	//   ....[0]....
.L_51:
        /*0dc4*/ 	.word	0xffffffff


	//   ....[1]....
        /*0dc8*/ 	.word	0xffffffff


	//   ....[2]....
        /*0dcc*/ 	.word	0xffffffff


	//   ....[3]....
        /*0dd0*/ 	.word	0xffffffff


	//----- nvinfo : EIATTR_COOP_GROUP_INSTR_OFFSETS
	.align		4
.L_52:
        /*0dd4*/ 	.byte	0x04, 0x28
        /*0dd6*/ 	.short	(.L_54 - .L_53)


	//   ....[0]....
.L_53:
        /*0dd8*/ 	.word	0x00000080


	//   ....[1]....
        /*0ddc*/ 	.word	0x00000340


	//   ....[2]....
        /*0de0*/ 	.word	0x00011180


	//   ....[3]....
        /*0de4*/ 	.word	0x000113f0


	//----- nvinfo : EIATTR_VRC_CTA_INIT_COUNT
	.align		4
.L_54:
        /*0de8*/ 	.byte	0x02, 0x4a
        /*0dea*/ 	.byte	0x80
	.zero		1


	//----- nvinfo : EIATTR_MBARRIER_INSTR_OFFSETS
	.align		4
        /*0dec*/ 	.byte	0x04, 0x39
        /*0dee*/ 	.short	(.L_56 - .L_55)


	//   ....[0]....
.L_55:
        /*0df0*/ 	.word	0x00001f10
        /*0df4*/ 	.word	0x000000ff
        /*0df8*/ 	.word	0x00000000
        /*0dfc*/ 	.short	0x0100
        /*0dfe*/ 	.byte	0x06
	.zero		1


	//   ....[1]....
        /*0e00*/ 	.word	0x00006980
        /*0e04*/ 	.word	0x000000ff
        /*0e08*/ 	.word	0x00008008
        /*0e0c*/ 	.short	0x0100
        /*0e0e*/ 	.byte	0x09
	.zero		1


	//   ....[2]....
        /*0e10*/ 	.word	0x0000b5d0
        /*0e14*/ 	.word	0x000000ff
        /*0e18*/ 	.word	0x00000000
        /*0e1c*/ 	.short	0x010a
        /*0e1e*/ 	.byte	0x06
	.zero		1


	//   ....[3]....
        /*0e20*/ 	.word	0x0000fb40
        /*0e24*/ 	.word	0x000000ff
        /*0e28*/ 	.word	0x00000000
        /*0e2c*/ 	.short	0x010a
        /*0e2e*/ 	.byte	0x06
	.zero		1


	//   ....[4]....
        /*0e30*/ 	.word	0x0000fbe0
        /*0e34*/ 	.word	0x000000ff
        /*0e38*/ 	.word	0x00008000
        /*0e3c*/ 	.short	0x0108
        /*0e3e*/ 	.byte	0x09
	.zero		1


	//   ....[5]....
        /*0e40*/ 	.word	0x0000fc80
        /*0e44*/ 	.word	0x000000ff
        /*0e48*/ 	.word	0x00008008
        /*0e4c*/ 	.short	0x0108
        /*0e4e*/ 	.byte	0x09
	.zero		1


	//   ....[6]....
        /*0e50*/ 	.word	0x00011410
        /*0e54*/ 	.word	0x000000ff
        /*0e58*/ 	.word	0x00000000
        /*0e5c*/ 	.short	0x010a
        /*0e5e*/ 	.byte	0x06
	.zero		1


	//   ....[7]....
        /*0e60*/ 	.word	0x00011440
        /*0e64*/ 	.word	0x000000ff
        /*0e68*/ 	.word	0x00000000
        /*0e6c*/ 	.short	0x010a
        /*0e6e*/ 	.byte	0x06
	.zero		1


	//----- nvinfo : EIATTR_NUM_MBARRIERS
	.align		4
.L_56:
        /*0e70*/ 	.byte	0x03, 0x38
        /*0e72*/ 	.short	0x0002


	//----- nvinfo : EIATTR_EXIT_INSTR_OFFSETS
	.align		4
        /*0e74*/ 	.byte	0x04, 0x1c
        /*0e76*/ 	.short	(.L_58 - .L_57)


	//   ....[0]....
.L_57:
        /*0e78*/ 	.word	0x00011400


	//----- nvinfo : EIATTR_REQNTID
	.align		4
.L_58:
        /*0e7c*/ 	.byte	0x04, 0x10
        /*0e7e*/ 	.short	(.L_60 - .L_59)
.L_59:
        /*0e80*/ 	.word	0x00000080
        /*0e84*/ 	.word	0x00000001
        /*0e88*/ 	.word	0x00000001


	//----- nvinfo : EIATTR_CRS_STACK_SIZE
	.align		4
.L_60:
        /*0e8c*/ 	.byte	0x04, 0x1e
        /*0e8e*/ 	.short	(.L_62 - .L_61)
.L_61:
        /*0e90*/ 	.word	0x00000000


	//----- nvinfo : EIATTR_CBANK_PARAM_SIZE
	.align		4
.L_62:
        /*0e94*/ 	.byte	0x03, 0x19
        /*0e96*/ 	.short	0x0050


	//----- nvinfo : EIATTR_PARAM_CBANK
	.align		4
        /*0e98*/ 	.byte	0x04, 0x0a
        /*0e9a*/ 	.short	(.L_64 - .L_63)
	.align		4
.L_63:
        /*0e9c*/ 	.word	index@(.nv.constant0.matmul_kernel)
        /*0ea0*/ 	.short	0x0380
        /*0ea2*/ 	.short	0x0050


	//----- nvinfo : EIATTR_SW_WAR
	.align		4
.L_64:
        /*0ea4*/ 	.byte	0x04, 0x36
        /*0ea6*/ 	.short	(.L_66 - .L_65)
.L_65:
        /*0ea8*/ 	.word	0x00000008
.L_66:


//--------------------- .nv.compat                --------------------------
	.section	.nv.compat,"",@"SHT_CUDA_COMPAT_INFO"
	.align	4
        /*0000*/ 	.byte	0x02, 0x02, 0x02, 0x00, 0x02, 0x05, 0x05, 0x00, 0x02, 0x03, 0x00, 0x00, 0x02, 0x06, 0x01, 0x00


//--------------------- .nv.callgraph             --------------------------
	.section	.nv.callgraph,"",@"SHT_CUDA_CALLGRAPH"
	.align	4
	.sectionentsize	8
	.align		4
        /*0000*/ 	.word	0x00000000
	.align		4
        /*0004*/ 	.word	0xffffffff
	.align		4
        /*0008*/ 	.word	0x00000000
	.align		4
        /*000c*/ 	.word	0xfffffffe
	.align		4
        /*0010*/ 	.word	0x00000000
	.align		4
        /*0014*/ 	.word	0xfffffffd
	.align		4
        /*0018*/ 	.word	0x00000000
	.align		4
        /*001c*/ 	.word	0xfffffffc


//--------------------- .text.matmul_kernel       --------------------------
	.section	.text.matmul_kernel,"ax",@progbits
	.align	128
        .global         matmul_kernel
        .type           matmul_kernel,@function
        .size           matmul_kernel,(.L_x_20 - matmul_kernel)
        .other          matmul_kernel,@"STO_CUDA_ENTRY STV_DEFAULT"
matmul_kernel:
.text.matmul_kernel:
[----:B------:R-:W0:Y:S01]  /*0000*/  LDC R1, c[0x0][0x37c] ;  /* 0x0000df00ff017b82 */ /* 0x000e220000000800 */
[----:B------:R-:W1:Y:S01]  /*0010*/  S2R R0, SR_TID.X ;  /* 0x0000000000007919 */ /* 0x000e620000002100 */
[----:B0-----:R-:W-:Y:S01]  /*0020*/  VIADD R1, R1, 0xfffffe38 ;  /* 0xfffffe3801017836 */ /* 0x001fe20000000000 */
[----:B------:R-:W0:Y:S01]  /*0030*/  LDCU.64 UR20, c[0x0][0x358] ;  /* 0x00006b00ff1477ac */ /* 0x000e220008000a00 */
[----:B-1----:R-:W-:-:S13]  /*0040*/  ISETP.GE.U32.AND P0, PT, R0, 0x20, PT ;  /* 0x000000200000780c */ /* 0x002fda0003f06070 */
[----:B------:R-:W-:Y:S02]  /*0050*/  VOTEU.ANY UP0, P0 ;  /* 0x0000000000ff7886 */ /* 0x000fe40000000100 */
[----:B------:R-:W-:Y:S05]  /*0060*/  BRA.U UP0, `(.L_x_0) ;  /* 0x0000000100b87547 */ /* 0x000fea000b800000 */
[----:B------:R-:W1:Y:S01]  /*0070*/  S2UR UR6, SR_CgaCtaId ;  /* 0x00000000000679c3 */ /* 0x000e620000008800 */
[----:B------:R-:W-:Y:S01]  /*0080*/  NOP ;  /* 0x0000000000007918 */ /* 0x000fe20000000000 */
[----:B------:R-:W-:Y:S02]  /*0090*/  UMOV UR4, 0x40 ;  /* 0x0000004000047882 */ /* 0x000fe40000000000 */
[----:B-1----:R-:W-:-:S09]  /*00a0*/  ULEA UR4, UR6, UR4, 0x18 ;  /* 0x0000000406047291 */ /* 0x002fd2000f8ec0ff */
[----:B------:R-:W1:Y:S01]  /*00b0*/  LDS.U8 R0, [UR4] ;  /* 0x00000004ff007984 */ /* 0x000e620008000000 */
[----:B------:R-:W-:Y:S02]  /*00c0*/  UMOV UR4, 0x400 ;  /* 0x0000040000047882 */ /* 0x000fe40000000000 */
[----:B------:R-:W-:Y:S01]  /*00d0*/  ULEA UR4, UR6, UR4, 0x18 ;  /* 0x0000000406047291 */ /* 0x000fe2000f8ec0ff */
[----:B-1----:R-:W-:-:S13]  /*00e0*/  ISETP.NE.AND P0, PT, R0, RZ, PT ;  /* 0x000000ff0000720c */ /* 0x002fda0003f05270 */
[----:B------:R-:W-:Y:S05]  /*00f0*/  @P0 BRA `(.L_x_1) ;  /* 0x00000000007c0947 */ /* 0x000fea0003800000 */
[----:B------:R-:W-:-:S13]  /*0100*/  ELECT P0, URZ, PT ;  /* 0x0000000000ff782f */ /* 0x000fda0003800000 */
[----:B------:R-:W-:Y:S05]  /*0110*/  @!P0 BRA `(.L_x_2) ;  /* 0x0000000000848947 */ /* 0x000fea0003800000 */
[----:B------:R-:W-:Y:S01]  /*0120*/  UMOV UR5, 0x2 ;  /* 0x0000000200057882 */ /* 0x000fe20000000000 */
[----:B------:R-:W-:Y:S02]  /*0130*/  IMAD.MOV.U32 R4, RZ, RZ, 0x1 ;  /* 0x00000001ff047424 */ /* 0x000fe400078e00ff */
[----:B------:R-:W-:Y:S02]  /*0140*/  IMAD.MOV.U32 R5, RZ, RZ, 0x3 ;  /* 0x00000003ff057424 */ /* 0x000fe400078e00ff */
[----:B------:R-:W-:Y:S04]  /*0150*/  DEPBAR.LE SB1, 0x36 ;  /* 0x00009d800000791a */ /* 0x000fe80000000000 */
[----:B------:R-:W1:Y:S02]  /*0160*/  UTCATOMSWS.FIND_AND_SET.ALIGN UP1, UR5, UR5 ;  /* 0x00000005000575e3 */ /* 0x000e640008020800 */
[----:B-1----:R-:W-:-:S04]  /*0170*/  PLOP3.LUT P0, PT, PT, PT, UP1, 0x80, 0x8 ;  /* 0x000000000008781c */ /* 0x002fc80003f0f018 */
[----:B------:R-:W-:-:S04]  /*0180*/  SEL R0, RZ, 0xffffffff, !P0 ;  /* 0xffffffffff007807 */ /* 0x000fc80004000000 */
[----:B------:R-:W-:Y:S01]  /*0190*/  ISETP.NE.AND P0, PT, R0, RZ, PT ;  /* 0x000000ff0000720c */ /* 0x000fe20003f05270 */
[----:B------:R-:W-:-:S12]  /*01a0*/  IMAD.U32 R0, RZ, RZ, UR5 ;  /* 0x00000005ff007e24 */ /* 0x000fd8000f8e00ff */
[----:B------:R-:W-:Y:S05]  /*01b0*/  @P0 BRA `(.L_x_3) ;  /* 0x0000000000240947 */ /* 0x000fea0003800000 */
.L_x_4:
[----:B------:R-:W-:Y:S05]  /*01c0*/  NANOSLEEP 0x64 ;  /* 0x000000640000795d */ /* 0x000fea0003800000 */
[----:B------:R-:W-:-:S05]  /*01d0*/  UMOV UR5, 0x2 ;  /* 0x0000000200057882 */ /* 0x000fca0000000000 */
[----:B------:R-:W-:Y:S04]  /*01e0*/  DEPBAR.LE SB1, 0x36 ;  /* 0x00009d800000791a */ /* 0x000fe80000000000 */
[----:B------:R-:W1:Y:S02]  /*01f0*/  UTCATOMSWS.FIND_AND_SET.ALIGN UP1, UR5, UR5 ;  /* 0x00000005000575e3 */ /* 0x000e640008020800 */
[----:B-1----:R-:W-:-:S04]  /*0200*/  PLOP3.LUT P0, PT, PT, PT, UP1, 0x80, 0x8 ;  /* 0x000000000008781c */ /* 0x002fc80003f0f018 */
[----:B------:R-:W-:-:S04]  /*0210*/  SEL R0, RZ, 0xffffffff, !P0 ;  /* 0xffffffffff007807 */ /* 0x000fc80004000000 */
[----:B------:R-:W-:Y:S01]  /*0220*/  ISETP.NE.AND P0, PT, R0, RZ, PT ;  /* 0x000000ff0000720c */ /* 0x000fe20003f05270 */
[----:B------:R-:W-:-:S12]  /*0230*/  IMAD.U32 R0, RZ, RZ, UR5 ;  /* 0x00000005ff007e24 */ /* 0x000fd8000f8e00ff */
[----:B------:R-:W-:Y:S05]  /*0240*/  @!P0 BRA `(.L_x_4) ;  /* 0xfffffffc00dc8947 */ /* 0x000fea000383ffff */
.L_x_3:
[C---:B------:R-:W-:Y:S01]  /*0250*/  VIADD R3, R0.reuse, 0x10 ;  /* 0x0000001000037836 */ /* 0x040fe20000000000 */
[----:B------:R-:W-:Y:S01]  /*0260*/  UMOV UR5, 0x50 ;  /* 0x0000005000057882 */ /* 0x000fe20000000000 */
[----:B------:R-:W-:Y:S01]  /*0270*/  SHF.L.U32 R2, R5, R0, RZ ;  /* 0x0000000005027219 */ /* 0x000fe200000006ff */
[----:B------:R-:W-:Y:S01]  /*0280*/  ULEA UR5, UR6, UR5, 0x18 ;  /* 0x0000000506057291 */ /* 0x000fe2000f8ec0ff */
[----:B------:R-:W-:Y:S01]  /*0290*/  IMAD.SHL.U32 R0, R0, 0x20, RZ ;  /* 0x0000002000007824 */ /* 0x000fe200078e00ff */
[----:B------:R-:W-:-:S04]  /*02a0*/  SHF.L.U32 R3, R4, R3, RZ ;  /* 0x0000000304037219 */ /* 0x000fc800000006ff */
[----:B------:R-:W-:-:S05]  /*02b0*/  LOP3.LUT R2, R3, R2, RZ, 0xfc, !PT ;  /* 0x0000000203027212 */ /* 0x000fca00078efcff */
[----:B------:R1:W-:Y:S04]  /*02c0*/  ATOMS.OR RZ, [UR5], R2 ;  /* 0x00000002ffff798c */ /* 0x0003e8000b000005 */
[----:B------:R1:W-:Y:S01]  /*02d0*/  STS [UR4], R0 ;  /* 0x00000000ff007988 */ /* 0x0003e20008000804 */
[----:B------:R-:W-:Y:S05]  /*02e0*/  BRA `(.L_x_2) ;  /* 0x0000000000107947 */ /* 0x000fea0003800000 */
.L_x_1:
[----:B------:R-:W-:Y:S01]  /*02f0*/  IMAD.MOV.U32 R0, RZ, RZ, -0x1 ;  /* 0xffffffffff007424 */ /* 0x000fe200078e00ff */
[----:B------:R-:W-:-:S04]  /*0300*/  MOV R2, 0x330 ;  /* 0x0000033000027802 */ /* 0x000fc80000000f00 */
[----:B------:R1:W-:Y:S03]  /*0310*/  STS [UR4], R0 ;  /* 0x00000000ff007988 */ /* 0x0003e60008000804 */
[----:B01----:R-:W-:Y:S05]  /*0320*/  CALL.REL.NOINC `($__internal_1_$__cuda_sm10x_tcgen05_guardrail_trap_phase_invalid_during_alloc) ;  /* 0x00000110005c7944 */ /* 0x003fea0003c00000 */
.L_x_2:
[----:B------:R-:W-:Y:S05]  /*0330*/  WARPSYNC.ALL ;  /* 0x0000000000007948 */ /* 0x000fea0003800000 */
[----:B------:R-:W-:Y:S01]  /*0340*/  NOP ;  /* 0x0000000000007918 */ /* 0x000fe20000000000 */
.L_x_0:
[----:B------:R-:W2:Y:S01]  /*0350*/  LDC.64 R100, c[0x0][0x398] ;  /* 0x0000e600ff647b82 */ /* 0x000ea20000000a00 */
[----:B------:R-:W3:Y:S01]  /*0360*/  S2R R5, SR_CTAID.X ;  /* 0x0000000000057919 */ /* 0x000ee20000002500 */
[----:B------:R-:W-:Y:S01]  /*0370*/  UMOV UR9, 0x400 ;  /* 0x0000040000097882 */ /* 0x000fe20000000000 */
[----:B------:R-:W4:Y:S01]  /*0380*/  LDCU UR22, c[0x0][0x3a0] ;  /* 0x00007400ff1677ac */ /* 0x000f220008000800 */
[----:B------:R-:W5:Y:S01]  /*0390*/  S2R R13, SR_TID.X ;  /* 0x00000000000d7919 */ /* 0x000f620000002100 */
[----:B------:R-:W1:Y:S03]  /*03a0*/  LDCU.64 UR12, c[0x0][0x3a8] ;  /* 0x00007500ff0c77ac */ /* 0x000e660008000a00 */
[----:B------:R-:W0:Y:S01]  /*03b0*/  S2UR UR5, SR_CgaCtaId ;  /* 0x00000000000579c3 */ /* 0x000e220000008800 */
[----:B------:R-:W0:Y:S01]  /*03c0*/  LDCU UR14, c[0x0][0x3a4] ;  /* 0x00007480ff0e77ac */ /* 0x000e220008000800 */
[----:B------:R-:W-:Y:S01]  /*03d0*/  UMOV UR7, 0x1 ;  /* 0x0000000100077882 */ /* 0x000fe20000000000 */
[----:B------:R-:W0:Y:S01]  /*03e0*/  LDCU.128 UR16, c[0x0][0x380] ;  /* 0x00007000ff1077ac */ /* 0x000e220008000c00 */
[----:B----4-:R-:W-:Y:S01]  /*03f0*/  UIADD3 UR24, UPT, UPT, UR22, 0x7f, URZ ;  /* 0x0000007f16187890 */ /* 0x010fe2000fffe0ff */
[----:B-12---:R-:W-:Y:S01]  /*0400*/  VIADD R0, R101, 0x3f ;  /* 0x0000003f65007836 */ /* 0x006fe20000000000 */
[----:B------:R-:W-:-:S02]  /*0410*/  IABS R77, R101 ;  /* 0x00000065004d7213 */ /* 0x000fc40000000000 */
[----:B------:R-:W-:Y:S01]  /*0420*/  UISETP.GT.AND UP1, UPT, UR24, 0x7f, UPT ;  /* 0x0000007f1800788c */ /* 0x000fe2000bf24270 */
[----:B------:R-:W-:Y:S01]  /*0430*/  IMAD.U32 R32, RZ, RZ, UR12 ;  /* 0x0000000cff207e24 */ /* 0x000fe2000f8e00ff */
[----:B------:R-:W-:Y:S01]  /*0440*/  SHF.R.S32.HI R3, RZ, 0x1f, R0 ;  /* 0x0000001fff037819 */ /* 0x000fe20000011400 */
[----:B------:R-:W-:Y:S01]  /*0450*/  IMAD.U32 R59, RZ, RZ, UR12 ;  /* 0x0000000cff3b7e24 */ /* 0x000fe2000f8e00ff */
[----:B0-----:R-:W-:Y:S02]  /*0460*/  ULEA UR9, UR5, UR9, 0x18 ;  /* 0x0000000905097291 */ /* 0x001fe4000f8ec0ff */
[----:B------:R-:W-:Y:S01]  /*0470*/  LEA.HI R3, R3, R0, RZ, 0x6 ;  /* 0x0000000003037211 */ /* 0x000fe200078f30ff */
[----:B------:R-:W-:Y:S01]  /*0480*/  BAR.SYNC.DEFER_BLOCKING 0x0 ;  /* 0x0000000000007b1d */ /* 0x000fe20000010000 */
[----:B---3--:R-:W-:Y:S01]  /*0490*/  IABS R8, R5 ;  /* 0x0000000500087213 */ /* 0x008fe20000000000 */
[----:B------:R-:W-:Y:S01]  /*04a0*/  UIADD3 UR6, UPT, UPT, UR9, 0x8000, URZ ;  /* 0x0000800009067890 */ /* 0x000fe2000fffe0ff */
[----:B------:R-:W-:-:S05]  /*04b0*/  SHF.R.S32.HI R3, RZ, 0x6, R3 ;  /* 0x00000006ff037819 */ /* 0x000fca0000011403 */
[----:B------:R-:W-:-:S05]  /*04c0*/  IMAD.SHL.U32 R4, R3, 0x8, RZ ;  /* 0x0000000803047824 */ /* 0x000fca00078e00ff */
[-C--:B------:R-:W-:Y:S02]  /*04d0*/  IABS R7, R4.reuse ;  /* 0x0000000400077213 */ /* 0x080fe40000000000 */
[----:B------:R-:W-:Y:S02]  /*04e0*/  IABS R10, R4 ;  /* 0x00000004000a7213 */ /* 0x000fe40000000000 */
[----:B------:R-:W0:Y:S01]  /*04f0*/  I2F.RP R0, R7 ;  /* 0x0000000700007306 */ /* 0x000e220000209400 */
[----:B------:R-:W1:Y:S07]  /*0500*/  LDS R11, [UR9] ;  /* 0x00000009ff0b7984 */ /* 0x000e6e0008000800 */
[----:B0-----:R-:W0:Y:S02]  /*0510*/  MUFU.RCP R0, R0 ;  /* 0x0000000000007308 */ /* 0x001e240000001000 */
[----:B0-----:R-:W-:-:S02]  /*0520*/  VIADD R2, R0, 0xffffffe ;  /* 0x0ffffffe00027836 */ /* 0x001fc40000000000 */
[----:B------:R-:W-:-:S04]  /*0530*/  IMAD.MOV R0, RZ, RZ, -R10 ;  /* 0x000000ffff007224 */ /* 0x000fc800078e0a0a */
[----:B------:R0:W2:Y:S02]  /*0540*/  F2I.FTZ.U32.TRUNC.NTZ R3, R2 ;  /* 0x0000000200037305 */ /* 0x0000a4000021f000 */
[----:B0-----:R-:W-:Y:S01]  /*0550*/  IMAD.MOV.U32 R2, RZ, RZ, RZ ;  /* 0x000000ffff027224 */ /* 0x001fe200078e00ff */
[----:B-1----:R-:W-:Y:S01]  /*0560*/  R2UR UR8, R11 ;  /* 0x000000000b0872ca */ /* 0x002fe200000e0000 */
[----:B--2---:R-:W-:-:S04]  /*0570*/  IMAD.MOV R6, RZ, RZ, -R3 ;  /* 0x000000ffff067224 */ /* 0x004fc800078e0a03 */
[----:B------:R-:W-:Y:S02]  /*0580*/  IMAD R9, R6, R7, RZ ;  /* 0x0000000706097224 */ /* 0x000fe400078e02ff */
[----:B------:R-:W-:Y:S02]  /*0590*/  IMAD.MOV.U32 R6, RZ, RZ, R8 ;  /* 0x000000ffff067224 */ /* 0x000fe400078e0008 */
[----:B------:R-:W-:-:S06]  /*05a0*/  IMAD.HI.U32 R3, R3, R9, R2 ;  /* 0x0000000903037227 */ /* 0x000fcc00078e0002 */
[----:B------:R-:W-:-:S04]  /*05b0*/  IMAD.HI.U32 R3, R3, R6, RZ ;  /* 0x0000000603037227 */ /* 0x000fc800078e00ff */
[----:B------:R-:W-:Y:S01]  /*05c0*/  IMAD R0, R3, R0, R6 ;  /* 0x0000000003007224 */ /* 0x000fe200078e0206 */
[----:B------:R-:W-:Y:S04]  /*05d0*/  BAR.SYNC.DEFER_BLOCKING 0x0 ;  /* 0x0000000000007b1d */ /* 0x000fe80000010000 */
[----:B------:R-:W-:-:S13]  /*05e0*/  ISETP.GT.U32.AND P1, PT, R7, R0, PT ;  /* 0x000000000700720c */ /* 0x000fda0003f24070 */
[----:B------:R-:W-:Y:S02]  /*05f0*/  @!P1 IMAD.IADD R0, R0, 0x1, -R7 ;  /* 0x0000000100009824 */ /* 0x000fe400078e0a07 */
[----:B------:R-:W-:Y:S01]  /*0600*/  @!P1 VIADD R3, R3, 0x1 ;  /* 0x0000000103039836 */ /* 0x000fe20000000000 */
[----:B------:R-:W-:Y:S02]  /*0610*/  ISETP.NE.AND P1, PT, R4, RZ, PT ;  /* 0x000000ff0400720c */ /* 0x000fe40003f25270 */
[----:B------:R-:W-:Y:S02]  /*0620*/  ISETP.GE.U32.AND P0, PT, R0, R7, PT ;  /* 0x000000070000720c */ /* 0x000fe40003f06070 */
[----:B------:R-:W-:-:S04]  /*0630*/  LOP3.LUT R0, R5, R4, RZ, 0x3c, !PT ;  /* 0x0000000405007212 */ /* 0x000fc800078e3cff */
[----:B------:R-:W-:Y:S01]  /*0640*/  ISETP.GE.AND P2, PT, R0, RZ, PT ;  /* 0x000000ff0000720c */ /* 0x000fe20003f46270 */
[----:B------:R-:W-:-:S06]  /*0650*/  VIADD R0, R100, 0x3f ;  /* 0x0000003f64007836 */ /* 0x000fcc0000000000 */
[----:B------:R-:W-:-:S04]  /*0660*/  @P0 VIADD R3, R3, 0x1 ;  /* 0x0000000103030836 */ /* 0x000fc80000000000 */
[----:B------:R-:W-:Y:S01]  /*0670*/  IMAD.MOV.U32 R2, RZ, RZ, R3 ;  /* 0x000000ffff027224 */ /* 0x000fe200078e0003 */
[----:B------:R-:W-:-:S03]  /*0680*/  SHF.R.S32.HI R3, RZ, 0x1f, R0 ;  /* 0x0000001fff037819 */ /* 0x000fc60000011400 */
[----:B------:R-:W-:Y:S01]  /*0690*/  @!P2 IMAD.MOV R2, RZ, RZ, -R2 ;  /* 0x000000ffff02a224 */ /* 0x000fe200078e0a02 */
[----:B------:R-:W-:Y:S02]  /*06a0*/  @!P1 LOP3.LUT R2, RZ, R4, RZ, 0x33, !PT ;  /* 0x00000004ff029212 */ /* 0x000fe400078e33ff */
[----:B------:R-:W-:-:S03]  /*06b0*/  LEA.HI R3, R3, R0, RZ, 0x6 ;  /* 0x0000000003037211 */ /* 0x000fc600078f30ff */
[----:B------:R-:W-:Y:S02]  /*06c0*/  IMAD.SHL.U32 R8, R2, 0x8, RZ ;  /* 0x0000000802087824 */ /* 0x000fe400078e00ff */
[----:B------:R-:W-:-:S03]  /*06d0*/  IMAD.MOV R2, RZ, RZ, -R2 ;  /* 0x000000ffff027224 */ /* 0x000fc600078e0a02 */
[----:B------:R-:W-:Y:S01]  /*06e0*/  LEA.HI.SX32 R3, R3, -R8, 0x1a ;  /* 0x8000000803037211 */ /* 0x000fe200078fd2ff */
[----:B------:R-:W-:Y:S02]  /*06f0*/  IMAD R9, R4, R2, R5 ;  /* 0x0000000204097224 */ /* 0x000fe400078e0205 */
[----:B------:R-:W-:Y:S01]  /*0700*/  IMAD.MOV.U32 R2, RZ, RZ, RZ ;  /* 0x000000ffff027224 */ /* 0x000fe200078e00ff */
[----:B------:R-:W-:Y:S02]  /*0710*/  VIMNMX R10, PT, PT, R3, 0x8, PT ;  /* 0x00000008030a7848 */ /* 0x000fe40003fe0100 */
[----:B------:R-:W-:Y:S02]  /*0720*/  IABS R4, R9 ;  /* 0x0000000900047213 */ /* 0x000fe40000000000 */
[----:B------:R-:W-:-:S04]  /*0730*/  IABS R6, R10 ;  /* 0x0000000a00067213 */ /* 0x000fc80000000000 */
[----:B------:R-:W0:Y:S08]  /*0740*/  I2F.RP R0, R6 ;  /* 0x0000000600007306 */ /* 0x000e300000209400 */
[----:B0-----:R-:W0:Y:S02]  /*0750*/  MUFU.RCP R0, R0 ;  /* 0x0000000000007308 */ /* 0x001e240000001000 */
[----:B0-----:R-:W-:Y:S01]  /*0760*/  VIADD R3, R0, 0xffffffe ;  /* 0x0ffffffe00037836 */ /* 0x001fe20000000000 */
[----:B------:R-:W-:-:S05]  /*0770*/  IABS R0, R10 ;  /* 0x0000000a00007213 */ /* 0x000fca0000000000 */
[----:B------:R-:W0:Y:S02]  /*0780*/  F2I.FTZ.U32.TRUNC.NTZ R3, R3 ;  /* 0x0000000300037305 */ /* 0x000e24000021f000 */
[----:B0-----:R-:W-:-:S04]  /*0790*/  IMAD.MOV R7, RZ, RZ, -R3 ;  /* 0x000000ffff077224 */ /* 0x001fc800078e0a03 */
[----:B------:R-:W-:Y:S01]  /*07a0*/  IMAD R5, R7, R6, RZ ;  /* 0x0000000607057224 */ /* 0x000fe200078e02ff */
[----:B------:R-:W-:-:S03]  /*07b0*/  IABS R7, R100 ;  /* 0x0000006400077213 */ /* 0x000fc60000000000 */
[----:B------:R-:W-:Y:S02]  /*07c0*/  IMAD.HI.U32 R2, R3, R5, R2 ;  /* 0x0000000503027227 */ /* 0x000fe400078e0002 */
[----:B------:R-:W0:Y:S02]  /*07d0*/  I2F.RP R5, R77 ;  /* 0x0000004d00057306 */ /* 0x000e240000209400 */
[----:B------:R-:W-:Y:S02]  /*07e0*/  IMAD.MOV.U32 R3, RZ, RZ, R4 ;  /* 0x000000ffff037224 */ /* 0x000fe400078e0004 */
[----:B------:R-:W-:Y:S02]  /*07f0*/  IMAD.MOV R4, RZ, RZ, -R0 ;  /* 0x000000ffff047224 */ /* 0x000fe400078e0a00 */
[----:B------:R-:W-:-:S04]  /*0800*/  IMAD.HI.U32 R0, R2, R3, RZ ;  /* 0x0000000302007227 */ /* 0x000fc800078e00ff */
[----:B------:R-:W-:Y:S02]  /*0810*/  IMAD R3, R0, R4, R3 ;  /* 0x0000000400037224 */ /* 0x000fe400078e0203 */
[----:B------:R-:W-:-:S03]  /*0820*/  IMAD.MOV.U32 R2, RZ, RZ, R7 ;  /* 0x000000ffff027224 */ /* 0x000fc600078e0007 */
[----:B------:R-:W-:Y:S01]  /*0830*/  ISETP.GT.U32.AND P1, PT, R6, R3, PT ;  /* 0x000000030600720c */ /* 0x000fe20003f24070 */
[----:B0-----:R-:W0:Y:S08]  /*0840*/  MUFU.RCP R5, R5 ;  /* 0x0000000500057308 */ /* 0x001e300000001000 */
[----:B------:R-:W1:Y:S04]  /*0850*/  I2F.RP R4, R2 ;  /* 0x0000000200047306 */ /* 0x000e680000209400 */
[----:B------:R-:W-:-:S02]  /*0860*/  @!P1 IMAD.IADD R3, R3, 0x1, -R6 ;  /* 0x0000000103039824 */ /* 0x000fc400078e0a06 */
[----:B------:R-:W-:Y:S01]  /*0870*/  @!P1 VIADD R0, R0, 0x1 ;  /* 0x0000000100009836 */ /* 0x000fe20000000000 */
[----:B------:R-:W-:Y:S02]  /*0880*/  ISETP.NE.AND P1, PT, R10, RZ, PT ;  /* 0x000000ff0a00720c */ /* 0x000fe40003f25270 */
[----:B------:R-:W-:Y:S01]  /*0890*/  ISETP.GE.U32.AND P0, PT, R3, R6, PT ;  /* 0x000000060300720c */ /* 0x000fe20003f06070 */
[----:B0-----:R-:W-:Y:S01]  /*08a0*/  VIADD R6, R5, 0xffffffe ;  /* 0x0ffffffe05067836 */ /* 0x001fe20000000000 */
[----:B------:R-:W-:Y:S02]  /*08b0*/  LOP3.LUT R3, R9, R10, RZ, 0x3c, !PT ;  /* 0x0000000a09037212 */ /* 0x000fe400078e3cff */
[--C-:B-----5:R-:W-:Y:S01]  /*08c0*/  SHF.R.U32.HI R5, RZ, 0x5, R13.reuse ;  /* 0x00000005ff057819 */ /* 0x120fe2000001160d */
[----:B------:R0:W2:Y:S01]  /*08d0*/  F2I.FTZ.U32.TRUNC.NTZ R7, R6 ;  /* 0x0000000600077305 */ /* 0x0000a2000021f000 */
[----:B------:R-:W-:Y:S02]  /*08e0*/  ISETP.GE.AND P2, PT, R3, RZ, PT ;  /* 0x000000ff0300720c */ /* 0x000fe40003f46270 */
[----:B------:R-:W-:-:S02]  /*08f0*/  SHF.R.U32.HI R3, RZ, 0x6, R13 ;  /* 0x00000006ff037819 */ /* 0x000fc4000001160d */
[----:B------:R-:W-:-:S03]  /*0900*/  R2UR UR11, R5 ;  /* 0x00000000050b72ca */ /* 0x000fc600000e0000 */
[----:B-1----:R-:W1:Y:S01]  /*0910*/  MUFU.RCP R4, R4 ;  /* 0x0000000400047308 */ /* 0x002e620000001000 */
[----:B------:R-:W-:Y:S01]  /*0920*/  @P0 VIADD R0, R0, 0x1 ;  /* 0x0000000100000836 */ /* 0x000fe20000000000 */
[----:B0-----:R-:W-:Y:S02]  /*0930*/  SGXT.U32 R6, R3, 0x1 ;  /* 0x000000010306781a */ /* 0x001fe40000000000 */
[----:B------:R-:W-:Y:S02]  /*0940*/  PLOP3.LUT P0, PT, PT, PT, UP1, 0x80, 0x8 ;  /* 0x000000000008781c */ /* 0x000fe40003f0f018 */
[----:B------:R-:W-:Y:S01]  /*0950*/  @!P2 IMAD.MOV R0, RZ, RZ, -R0 ;  /* 0x000000ffff00a224 */ /* 0x000fe200078e0a00 */
[----:B------:R-:W-:Y:S01]  /*0960*/  @!P1 LOP3.LUT R0, RZ, R10, RZ, 0x33, !PT ;  /* 0x0000000aff009212 */ /* 0x000fe200078e33ff */
[----:B--2---:R-:W-:Y:S01]  /*0970*/  IMAD.MOV R12, RZ, RZ, -R7 ;  /* 0x000000ffff0c7224 */ /* 0x004fe200078e0a07 */
[----:B------:R-:W-:Y:S01]  /*0980*/  ISETP.LT.AND P0, PT, R6, UR22, P0 ;  /* 0x0000001606007c0c */ /* 0x000fe20008701270 */
[----:B------:R-:W-:Y:S01]  /*0990*/  IMAD.MOV.U32 R6, RZ, RZ, RZ ;  /* 0x000000ffff067224 */ /* 0x000fe200078e00ff */
[----:B------:R-:W-:Y:S01]  /*09a0*/  USHF.L.U32 UR4, UR11, 0x15, URZ ;  /* 0x000000150b047899 */ /* 0x000fe200080006ff */
[----:B------:R-:W-:-:S02]  /*09b0*/  IMAD.MOV R3, RZ, RZ, -R0 ;  /* 0x000000ffff037224 */ /* 0x000fc400078e0a00 */
[----:B------:R-:W-:Y:S01]  /*09c0*/  IMAD.SHL.U32 R0, R0, 0x40, RZ ;  /* 0x0000004000007824 */ /* 0x000fe200078e00ff */
[----:B------:R-:W-:Y:S01]  /*09d0*/  ULOP3.LUT UR4, UR4, 0x600000, URZ, 0xc0, !UPT ;  /* 0x0060000004047892 */ /* 0x000fe2000f8ec0ff */
[----:B------:R-:W-:Y:S02]  /*09e0*/  IMAD R87, R12, R77, RZ ;  /* 0x0000004d0c577224 */ /* 0x000fe400078e02ff */
[----:B-1----:R-:W-:Y:S01]  /*09f0*/  VIADD R4, R4, 0xffffffe ;  /* 0x0ffffffe04047836 */ /* 0x002fe20000000000 */
[----:B------:R-:W-:Y:S01]  /*0a00*/  IABS R112, R0 ;  /* 0x0000000000707213 */ /* 0x000fe20000000000 */
[----:B------:R-:W-:Y:S01]  /*0a10*/  VIADD R83, R0, 0x2 ;  /* 0x0000000200537836 */ /* 0x000fe20000000000 */
[----:B------:R-:W-:Y:S01]  /*0a20*/  UIADD3 UR10, UPT, UPT, UR8, UR4, URZ ;  /* 0x00000004080a7290 */ /* 0x000fe2000fffe0ff */
[----:B------:R-:W0:Y:S01]  /*0a30*/  F2I.FTZ.U32.TRUNC.NTZ R5, R4 ;  /* 0x0000000400057305 */ /* 0x000e22000021f000 */
[----:B------:R-:W-:Y:S02]  /*0a40*/  IMAD R3, R10, R3, R9 ;  /* 0x000000030a037224 */ /* 0x000fe400078e0209 */
[----:B------:R-:W-:Y:S01]  /*0a50*/  IMAD.HI.U32 R87, R7, R87, R6 ;  /* 0x0000005707577227 */ /* 0x000fe200078e0006 */
[----:B------:R-:W-:-:S02]  /*0a60*/  IABS R10, R83 ;  /* 0x00000053000a7213 */ /* 0x000fc40000000000 */
[----:B------:R-:W-:Y:S01]  /*0a70*/  LOP3.LUT R6, R13, 0x3f, RZ, 0xc0, !PT ;  /* 0x0000003f0d067812 */ /* 0x000fe200078ec0ff */
[----:B------:R-:W-:Y:S02]  /*0a80*/  VIADD R113, R0, 0x4 ;  /* 0x0000000400717836 */ /* 0x000fe40000000000 */
[----:B------:R-:W-:-:S04]  /*0a90*/  IMAD.HI.U32 R9, R87, R10, RZ ;  /* 0x0000000a57097227 */ /* 0x000fc800078e00ff */
[----:B------:R-:W-:Y:S02]  /*0aa0*/  IMAD.MOV R9, RZ, RZ, -R9 ;  /* 0x000000ffff097224 */ /* 0x000fe400078e0a09 */
[----:B0-----:R-:W-:Y:S02]  /*0ab0*/  IMAD.MOV R11, RZ, RZ, -R5 ;  /* 0x000000ffff0b7224 */ /* 0x001fe400078e0a05 */
[----:B------:R-:W-:Y:S01]  /*0ac0*/  IMAD R115, R77, R9, R10 ;  /* 0x000000094d737224 */ /* 0x000fe200078e020a */
[----:B------:R-:W-:Y:S01]  /*0ad0*/  IABS R10, R113 ;  /* 0x00000071000a7213 */ /* 0x000fe20000000000 */
[----:B------:R-:W-:Y:S02]  /*0ae0*/  IMAD.MOV.U32 R4, RZ, RZ, RZ ;  /* 0x000000ffff047224 */ /* 0x000fe400078e00ff */
[----:B------:R-:W-:Y:S02]  /*0af0*/  IMAD R11, R11, R2, RZ ;  /* 0x000000020b0b7224 */ /* 0x000fe400078e02ff */
[----:B------:R-:W-:-:S02]  /*0b00*/  VIADD R81, R0, 0x3 ;  /* 0x0000000300517836 */ /* 0x000fc40000000000 */
[----:B------:R-:W-:-:S03]  /*0b10*/  IMAD.HI.U32 R4, R5, R11, R4 ;  /* 0x0000000b05047227 */ /* 0x000fc600078e0004 */
[----:B------:R-:W-:Y:S01]  /*0b20*/  IABS R116, R81 ;  /* 0x0000005100747213 */ /* 0x000fe20000000000 */
[----:B------:R-:W-:Y:S02]  /*0b30*/  IMAD.IADD R3, R8, 0x1, R3 ;  /* 0x0000000108037824 */ /* 0x000fe400078e0203 */
[----:B------:R-:W-:-:S04]  /*0b40*/  IMAD.HI.U32 R5, R87, R10, RZ ;  /* 0x0000000a57057227 */ /* 0x000fc800078e00ff */
[C---:B------:R-:W-:Y:S02]  /*0b50*/  VIADD R85, R0.reuse, 0x1 ;  /* 0x0000000100557836 */ /* 0x040fe40000000000 */
[----:B------:R-:W-:Y:S02]  /*0b60*/  IMAD R15, R3, 0x40, R6 ;  /* 0x00000040030f7824 */ /* 0x000fe400078e0206 */
[----:B------:R-:W-:Y:S01]  /*0b70*/  IMAD.MOV R5, RZ, RZ, -R5 ;  /* 0x000000ffff057224 */ /* 0x000fe200078e0a05 */
[----:B------:R-:W-:Y:S01]  /*0b80*/  IABS R114, R85 ;  /* 0x0000005500727213 */ /* 0x000fe20000000000 */
[----:B------:R-:W-:Y:S01]  /*0b90*/  VIADD R160, R0, 0x8 ;  /* 0x0000000800a07836 */ /* 0x000fe20000000000 */
[----:B------:R-:W-:Y:S01]  /*0ba0*/  IABS R9, R15 ;  /* 0x0000000f00097213 */ /* 0x000fe20000000000 */
[----:B------:R-:W-:Y:S01]  /*0bb0*/  IMAD.HI.U32 R3, R87, R116, RZ ;  /* 0x0000007457037227 */ /* 0x000fe200078e00ff */
[----:B------:R-:W-:Y:S01]  /*0bc0*/  ISETP.GE.AND P2, PT, R15, RZ, PT ;  /* 0x000000ff0f00720c */ /* 0x000fe20003f46270 */
[----:B------:R-:W-:Y:S02]  /*0bd0*/  STL [R1+0x138], R15 ;  /* 0x0001380f01007387 */ /* 0x000fe40000100800 */
[----:B------:R-:W-:Y:S01]  /*0be0*/  IMAD R117, R77, R5, R10 ;  /* 0x000000054d757224 */ /* 0x000fe200078e020a */
[----:B------:R-:W-:Y:S01]  /*0bf0*/  IABS R10, R160 ;  /* 0x000000a0000a7213 */ /* 0x000fe20000000000 */
[----:B------:R-:W-:-:S02]  /*0c00*/  IMAD.MOV R3, RZ, RZ, -R3 ;  /* 0x000000ffff037224 */ /* 0x000fc400078e0a03 */
[C---:B------:R-:W-:Y:S02]  /*0c10*/  VIADD R161, R0.reuse, 0x9 ;  /* 0x0000000900a17836 */ /* 0x040fe40000000000 */
[----:B------:R-:W-:Y:S02]  /*0c20*/  VIADD R159, R0, 0x7 ;  /* 0x00000007009f7836 */ /* 0x000fe40000000000 */
[----:B------:R-:W-:Y:S01]  /*0c30*/  IMAD.HI.U32 R8, R87, R114, RZ ;  /* 0x0000007257087227 */ /* 0x000fe200078e00ff */
[----:B------:R-:W-:Y:S02]  /*0c40*/  IABS R122, R161 ;  /* 0x000000a1007a7213 */ /* 0x000fe40000000000 */
[----:B------:R-:W-:Y:S01]  /*0c50*/  IABS R120, R159 ;  /* 0x0000009f00787213 */ /* 0x000fe20000000000 */
[----:B------:R-:W-:Y:S02]  /*0c60*/  IMAD R116, R77, R3, R116 ;  /* 0x000000034d747224 */ /* 0x000fe400078e0274 */
[----:B------:R-:W-:-:S04]  /*0c70*/  IMAD.HI.U32 R3, R87, R10, RZ ;  /* 0x0000000a57037227 */ /* 0x000fc800078e00ff */
[----:B------:R-:W-:Y:S02]  /*0c80*/  IMAD.MOV R8, RZ, RZ, -R8 ;  /* 0x000000ffff087224 */ /* 0x000fe400078e0a08 */
[----:B------:R-:W-:Y:S02]  /*0c90*/  IMAD.MOV R3, RZ, RZ, -R3 ;  /* 0x000000ffff037224 */ /* 0x000fe400078e0a03 */
[C---:B------:R-:W-:Y:S02]  /*0ca0*/  VIADD R166, R0.reuse, 0xe ;  /* 0x0000000e00a67836 */ /* 0x040fe40000000000 */
[----:B------:R-:W-:Y:S02]  /*0cb0*/  IMAD R114, R77, R8, R114 ;  /* 0x000000084d727224 */ /* 0x000fe400078e0272 */
[----:B------:R-:W-:Y:S02]  /*0cc0*/  VIADD R164, R0, 0xc ;  /* 0x0000000c00a47836 */ /* 0x000fe40000000000 */
[----:B------:R-:W-:-:S03]  /*0cd0*/  IMAD.HI.U32 R5, R87, R122, RZ ;  /* 0x0000007a57057227 */ /* 0x000fc600078e00ff */
[----:B------:R-:W-:Y:S01]  /*0ce0*/  IABS R14, R164 ;  /* 0x000000a4000e7213 */ /* 0x000fe20000000000 */
[----:B------:R-:W-:-:S04]  /*0cf0*/  IMAD.HI.U32 R8, R87, R120, RZ ;  /* 0x0000007857087227 */ /* 0x000fc800078e00ff */
[C---:B------:R-:W-:Y:S01]  /*0d00*/  IMAD R121, R77.reuse, R3, R10 ;  /* 0x000000034d797224 */ /* 0x040fe200078e020a */
[----:B------:R-:W-:Y:S01]  /*0d10*/  IABS R10, R166 ;  /* 0x000000a6000a7213 */ /* 0x000fe20000000000 */
[----:B------:R-:W-:Y:S02]  /*0d20*/  IMAD.MOV R5, RZ, RZ, -R5 ;  /* 0x000000ffff057224 */ /* 0x000fe400078e0a05 */
[C---:B------:R-:W-:Y:S02]  /*0d30*/  VIADD R165, R0.reuse, 0xd ;  /* 0x0000000d00a57836 */ /* 0x040fe40000000000 */
[----:B------:R-:W-:Y:S02]  /*0d40*/  IMAD.MOV R8, RZ, RZ, -R8 ;  /* 0x000000ffff087224 */ /* 0x000fe400078e0a08 */
[----:B------:R-:W-:Y:S01]  /*0d50*/  VIADD R158, R0, 0x6 ;  /* 0x00000006009e7836 */ /* 0x000fe20000000000 */
[----:B------:R-:W-:Y:S01]  /*0d60*/  IABS R126, R165 ;  /* 0x000000a5007e7213 */ /* 0x000fe20000000000 */
[----:B------:R-:W-:-:S02]  /*0d70*/  IMAD R122, R77, R5, R122 ;  /* 0x000000054d7a7224 */ /* 0x000fc400078e027a */
[----:B------:R-:W-:Y:S01]  /*0d80*/  IMAD.HI.U32 R7, R87, R112, RZ ;  /* 0x0000007057077227 */ /* 0x000fe200078e00ff */
[----:B------:R-:W-:-:S03]  /*0d90*/  IABS R12, R158 ;  /* 0x0000009e000c7213 */ /* 0x000fc60000000000 */
[----:B------:R-:W-:Y:S02]  /*0da0*/  IMAD R120, R77, R8, R120 ;  /* 0x000000084d787224 */ /* 0x000fe400078e0278 */
[----:B------:R-:W-:Y:S02]  /*0db0*/  VIADD R175, R0, 0x11 ;  /* 0x0000001100af7836 */ /* 0x000fe40000000000 */
[----:B------:R-:W-:-:S03]  /*0dc0*/  IMAD.HI.U32 R5, R87, R10, RZ ;  /* 0x0000000a57057227 */ /* 0x000fc600078e00ff */
[----:B------:R-:W-:Y:S01]  /*0dd0*/  IABS R130, R175 ;  /* 0x000000af00827213 */ /* 0x000fe20000000000 */
[----:B------:R-:W-:-:S04]  /*0de0*/  IMAD.HI.U32 R8, R87, R14, RZ ;  /* 0x0000000e57087227 */ /* 0x000fc800078e00ff */
[----:B------:R-:W-:Y:S02]  /*0df0*/  IMAD.MOV R7, RZ, RZ, -R7 ;  /* 0x000000ffff077224 */ /* 0x000fe400078e0a07 */
[C---:B------:R-:W-:Y:S02]  /*0e00*/  VIADD R157, R0.reuse, 0x5 ;  /* 0x00000005009d7836 */ /* 0x040fe40000000000 */
[----:B------:R-:W-:Y:S02]  /*0e10*/  IMAD.MOV R5, RZ, RZ, -R5 ;  /* 0x000000ffff057224 */ /* 0x000fe400078e0a05 */
[----:B------:R-:W-:Y:S01]  /*0e20*/  VIADD R186, R0, 0x12 ;  /* 0x0000001200ba7836 */ /* 0x000fe20000000000 */
[----:B------:R-:W-:Y:S01]  /*0e30*/  IABS R118, R157 ;  /* 0x0000009d00767213 */ /* 0x000fe20000000000 */
[----:B------:R-:W-:Y:S02]  /*0e40*/  IMAD.MOV R8, RZ, RZ, -R8 ;  /* 0x000000ffff087224 */ /* 0x000fe400078e0a08 */
[----:B------:R-:W-:-:S04]  /*0e50*/  IMAD.HI.U32 R3, R87, R126, RZ ;  /* 0x0000007e57037227 */ /* 0x000fc800078e00ff */
[C---:B------:R-:W-:Y:S02]  /*0e60*/  IMAD R112, R77.reuse, R7, R112 ;  /* 0x000000074d707224 */ /* 0x040fe400078e0270 */
[----:B------:R-:W-:Y:S01]  /*0e70*/  IMAD R127, R77, R5, R10 ;  /* 0x000000054d7f7224 */ /* 0x000fe200078e020a */
[----:B------:R-:W-:Y:S01]  /*0e80*/  IABS R10, R186 ;  /* 0x000000ba000a7213 */ /* 0x000fe20000000000 */
[----:B------:R-:W-:-:S04]  /*0e90*/  IMAD.HI.U32 R7, R87, R12, RZ ;  /* 0x0000000c57077227 */ /* 0x000fc800078e00ff */
[----:B------:R-:W-:Y:S02]  /*0ea0*/  IMAD R125, R77, R8, R14 ;  /* 0x000000084d7d7224 */ /* 0x000fe400078e020e */
[----:B------:R-:W-:Y:S02]  /*0eb0*/  IMAD.MOV R3, RZ, RZ, -R3 ;  /* 0x000000ffff037224 */ /* 0x000fe400078e0a03 */
[----:B------:R-:W-:Y:S02]  /*0ec0*/  VIADD R198, R0, 0x16 ;  /* 0x0000001600c67836 */ /* 0x000fe40000000000 */
[----:B------:R-:W-:-:S03]  /*0ed0*/  IMAD.HI.U32 R8, R87, R130, RZ ;  /* 0x0000008257087227 */ /* 0x000fc600078e00ff */
[----:B------:R-:W-:Y:S01]  /*0ee0*/  IABS R14, R198 ;  /* 0x000000c6000e7213 */ /* 0x000fe20000000000 */
[----:B------:R-:W-:Y:S02]  /*0ef0*/  IMAD.MOV R7, RZ, RZ, -R7 ;  /* 0x000000ffff077224 */ /* 0x000fe400078e0a07 */
[----:B------:R-:W-:Y:S02]  /*0f00*/  VIADD R162, R0, 0xa ;  /* 0x0000000a00a27836 */ /* 0x000fe40000000000 */
[----:B------:R-:W-:Y:S02]  /*0f10*/  IMAD R126, R77, R3, R126 ;  /* 0x000000034d7e7224 */ /* 0x000fe400078e027e */
[----:B------:R-:W-:-:S04]  /*0f20*/  IMAD.HI.U32 R6, R87, R118, RZ ;  /* 0x0000007657067227 */ /* 0x000fc800078e00ff */
[----:B------:R-:W-:Y:S02]  /*0f30*/  IMAD.MOV R8, RZ, RZ, -R8 ;  /* 0x000000ffff087224 */ /* 0x000fe400078e0a08 */
[----:B------:R-:W-:-:S04]  /*0f40*/  IMAD.HI.U32 R3, R87, R10, RZ ;  /* 0x0000000a57037227 */ /* 0x000fc800078e00ff */
[C---:B------:R-:W-:Y:S01]  /*0f50*/  IMAD R119, R77.reuse, R7, R12 ;  /* 0x000000074d777224 */ /* 0x040fe200078e020c */
[----:B------:R-:W-:Y:S01]  /*0f60*/  IABS R12, R162 ;  /* 0x000000a2000c7213 */ /* 0x000fe20000000000 */
[----:B------:R-:W-:Y:S02]  /*0f70*/  IMAD.MOV R6, RZ, RZ, -R6 ;  /* 0x000000ffff067224 */ /* 0x000fe400078e0a06 */
[C---:B------:R-:W-:Y:S02]  /*0f80*/  VIADD R163, R0.reuse, 0xb ;  /* 0x0000000b00a37836 */ /* 0x040fe40000000000 */
[----:B------:R-:W-:Y:S02]  /*0f90*/  IMAD R130, R77, R8, R130 ;  /* 0x000000084d827224 */ /* 0x000fe400078e0282 */
[----:B------:R-:W-:Y:S01]  /*0fa0*/  IMAD.MOV R3, RZ, RZ, -R3 ;  /* 0x000000ffff037224 */ /* 0x000fe200078e0a03 */
[----:B------:R-:W-:Y:S01]  /*0fb0*/  IABS R124, R163 ;  /* 0x000000a3007c7213 */ /* 0x000fe20000000000 */
[----:B------:R-:W-:-:S02]  /*0fc0*/  VIADD R209, R0, 0x17 ;  /* 0x0000001700d17836 */ /* 0x000fc40000000000 */
[----:B------:R-:W-:Y:S02]  /*0fd0*/  VIADD R219, R0, 0x1b ;  /* 0x0000001b00db7836 */ /* 0x000fe40000000000 */
[----:B------:R-:W-:-:S03]  /*0fe0*/  IMAD.HI.U32 R8, R87, R14, RZ ;  /* 0x0000000e57087227 */ /* 0x000fc600078e00ff */
[----:B------:R-:W-:Y:S01]  /*0ff0*/  IABS R92, R219 ;  /* 0x000000db005c7213 */ /* 0x000fe20000000000 */
[C---:B------:R-:W-:Y:S02]  /*1000*/  IMAD R118, R77.reuse, R6, R118 ;  /* 0x000000064d767224 */ /* 0x040fe400078e0276 */
[----:B------:R-:W-:Y:S01]  /*1010*/  IMAD R131, R77, R3, R10 ;  /* 0x000000034d837224 */ /* 0x000fe200078e020a */
[----:B------:R-:W-:Y:S01]  /*1020*/  IABS R10, R209 ;  /* 0x000000d1000a7213 */ /* 0x000fe20000000000 */
        /* <DEDUP_REMOVED lines=9> */
[----:B------:R-:W-:-:S04]  /*10c0*/  IMAD.HI.U32 R8, R87, R92, RZ ;  /* 0x0000005c57087227 */ /* 0x000fc800078e00ff */
[----:B------:R-:W-:Y:S01]  /*10d0*/  IMAD R123, R77, R6, R12 ;  /* 0x000000064d7b7224 */ /* 0x000fe200078e020c */
[----:B------:R-:W-:Y:S01]  /*10e0*/  IABS R12, R172 ;  /* 0x000000ac000c7213 */ /* 0x000fe20000000000 */
[----:B------:R-:W-:Y:S02]  /*10f0*/  IMAD.MOV R7, RZ, RZ, -R7 ;  /* 0x000000ffff077224 */ /* 0x000fe400078e0a07 */
[C---:B------:R-:W-:Y:S02]  /*1100*/  VIADD R167, R0.reuse, 0xf ;  /* 0x0000000f00a77836 */ /* 0x040fe40000000000 */
[----:B------:R-:W-:Y:S02]  /*1110*/  IMAD.MOV R3, RZ, RZ, -R3 ;  /* 0x000000ffff037224 */ /* 0x000fe400078e0a03 */
[----:B------:R-:W-:Y:S01]  /*1120*/  IMAD.MOV R8, RZ, RZ, -R8 ;  /* 0x000000ffff087224 */ /* 0x000fe200078e0a08 */
[----:B------:R-:W-:Y:S01]  /*1130*/  IABS R128, R167 ;  /* 0x000000a700807213 */ /* 0x000fe20000000000 */
[----:B------:R-:W-:-:S02]  /*1140*/  VIADD R220, R0, 0x1c ;  /* 0x0000001c00dc7836 */ /* 0x000fc40000000000 */
[C---:B------:R-:W-:Y:S02]  /*1150*/  IMAD R124, R77.reuse, R7, R124 ;  /* 0x000000074d7c7224 */ /* 0x040fe400078e027c */
[C---:B------:R-:W-:Y:S01]  /*1160*/  IMAD R89, R77.reuse, R3, R10 ;  /* 0x000000034d597224 */ /* 0x040fe200078e020a */
[----:B------:R-:W-:Y:S01]  /*1170*/  IABS R10, R220 ;  /* 0x000000dc000a7213 */ /* 0x000fe20000000000 */
        /* <DEDUP_REMOVED lines=8> */
[----:B------:R-:W-:Y:S02]  /*1200*/  VIADD R227, R0, 0x21 ;  /* 0x0000002100e37836 */ /* 0x000fe40000000000 */
[----:B------:R-:W-:-:S03]  /*1210*/  IMAD.HI.U32 R6, R87, R128, RZ ;  /* 0x0000008057067227 */ /* 0x000fc600078e00ff */
[----:B------:R-:W-:Y:S01]  /*1220*/  IABS R94, R227 ;  /* 0x000000e3005e7213 */ /* 0x000fe20000000000 */
[----:B------:R-:W-:-:S04]  /*1230*/  IMAD.HI.U32 R3, R87, R10, RZ ;  /* 0x0000000a57037227 */ /* 0x000fc800078e00ff */
[C---:B------:R-:W-:Y:S01]  /*1240*/  IMAD R129, R77.reuse, R7, R12 ;  /* 0x000000074d817224 */ /* 0x040fe200078e020c */
[----:B------:R-:W-:Y:S01]  /*1250*/  IABS R12, R192 ;  /* 0x000000c0000c7213 */ /* 0x000fe20000000000 */
[----:B------:R-:W-:Y:S02]  /*1260*/  IMAD R151, R77, R8, R14 ;  /* 0x000000084d977224 */ /* 0x000fe400078e020e */
[----:B------:R-:W-:Y:S02]  /*1270*/  IMAD.MOV R6, RZ, RZ, -R6 ;  /* 0x000000ffff067224 */ /* 0x000fe400078e0a06 */
[----:B------:R-:W-:Y:S02]  /*1280*/  IMAD.MOV R3, RZ, RZ, -R3 ;  /* 0x000000ffff037224 */ /* 0x000fe400078e0a03 */
[----:B------:R-:W-:-:S04]  /*1290*/  IMAD.HI.U32 R8, R87, R150, RZ ;  /* 0x0000009657087227 */ /* 0x000fc800078e00ff */
[C---:B------:R-:W-:Y:S02]  /*12a0*/  IMAD R128, R77.reuse, R6, R128 ;  /* 0x000000064d807224 */ /* 0x040fe400078e0280 */
[----:B------:R-:W-:Y:S02]  /*12b0*/  IMAD R153, R77, R3, R10 ;  /* 0x000000034d997224 */ /* 0x000fe400078e020a */
[----:B------:R-:W-:Y:S02]  /*12c0*/  IMAD.MOV R8, RZ, RZ, -R8 ;  /* 0x000000ffff087224 */ /* 0x000fe400078e0a08 */
[C---:B------:R-:W-:Y:S02]  /*12d0*/  VIADD R231, R0.reuse, 0x26 ;  /* 0x0000002600e77836 */ /* 0x040fe40000000000 */
        /* <DEDUP_REMOVED lines=9> */
[C---:B------:R-:W-:Y:S02]  /*1370*/  VIADD R197, R0.reuse, 0x15 ;  /* 0x0000001500c57836 */ /* 0x040fe40000000000 */
[C---:B------:R-:W-:Y:S01]  /*1380*/  IMAD R133, R77.reuse, R6, R12 ;  /* 0x000000064d857224 */ /* 0x040fe200078e020c */
[----:B------:R-:W-:Y:S01]  /*1390*/  IABS R12, R211 ;  /* 0x000000d3000c7213 */ /* 0x000fe20000000000 */
[----:B------:R-:W-:Y:S01]  /*13a0*/  IMAD R94, R77, R3, R94 ;  /* 0x000000034d5e7224 */ /* 0x000fe200078e025e */
[----:B------:R-:W-:Y:S01]  /*13b0*/  IABS R134, R197 ;  /* 0x000000c500867213 */ /* 0x000fe20000000000 */
[----:B------:R-:W-:-:S02]  /*13c0*/  VIADD R210, R0, 0x18 ;  /* 0x0000001800d27836 */ /* 0x000fc40000000000 */
[----:B------:R-:W-:-:S03]  /*13d0*/  IMAD.HI.U32 R3, R87, R8, RZ ;  /* 0x0000000857037227 */ /* 0x000fc600078e00ff */
[----:B------:R-:W-:Y:S01]  /*13e0*/  IABS R90, R210 ;  /* 0x000000d2005a7213 */ /* 0x000fe20000000000 */
[----:B------:R-:W-:-:S04]  /*13f0*/  IMAD.HI.U32 R5, R87, R132, RZ ;  /* 0x0000008457057227 */ /* 0x000fc800078e00ff */
[----:B------:R-:W-:-:S04]  /*1400*/  IMAD.HI.U32 R4, R4, R9, RZ ;  /* 0x0000000904047227 */ /* 0x000fc800078e00ff */
[----:B------:R-:W-:Y:S02]  /*1410*/  IMAD.MOV R3, RZ, RZ, -R3 ;  /* 0x000000ffff037224 */ /* 0x000fe400078e0a03 */
[----:B------:R-:W-:Y:S02]  /*1420*/  IMAD.MOV R5, RZ, RZ, -R5 ;  /* 0x000000ffff057224 */ /* 0x000fe400078e0a05 */
[----:B------:R-:W-:-:S04]  /*1430*/  IMAD.HI.U32 R6, R87, R12, RZ ;  /* 0x0000000c57067227 */ /* 0x000fc800078e00ff */
[----:B------:R-:W-:Y:S02]  /*1440*/  IMAD.MOV R4, RZ, RZ, -R4 ;  /* 0x000000ffff047224 */ /* 0x000fe400078e0a04 */
[----:B------:R-:W-:Y:S02]  /*1450*/  VIADD R217, R0, 0x1a ;  /* 0x0000001a00d97836 */ /* 0x000fe40000000000 */
[----:B------:R-:W-:Y:S02]  /*1460*/  IMAD R95, R77, R3, R8 ;  /* 0x000000034d5f7224 */ /* 0x000fe400078e0208 */
[----:B------:R-:W-:Y:S01]  /*1470*/  IMAD.HI.U32 R7, R87, R134, RZ ;  /* 0x0000008657077227 */ /* 0x000fe200078e00ff */
[----:B------:R-:W-:-:S03]  /*1480*/  IABS R156, R217 ;  /* 0x000000d9009c7213 */ /* 0x000fc60000000000 */
[----:B------:R-:W-:Y:S02]  /*1490*/  IMAD R132, R77, R5, R132 ;  /* 0x000000054d847224 */ /* 0x000fe400078e0284 */
[----:B------:R-:W-:Y:S02]  /*14a0*/  IMAD.MOV R6, RZ, RZ, -R6 ;  /* 0x000000ffff067224 */ /* 0x000fe400078e0a06 */
[----:B------:R-:W-:Y:S02]  /*14b0*/  VIADD R222, R0, 0x1d ;  /* 0x0000001d00de7836 */ /* 0x000fe40000000000 */
[----:B------:R-:W-:Y:S02]  /*14c0*/  IMAD R3, R2, R4, R9 ;  /* 0x0000000402037224 */ /* 0x000fe400078e0209 */
[----:B------:R-:W-:-:S03]  /*14d0*/  IMAD.HI.U32 R5, R87, R90, RZ ;  /* 0x0000005a57057227 */ /* 0x000fc600078e00ff */
[----:B------:R-:W-:Y:S01]  /*14e0*/  ISETP.GT.U32.AND P1, PT, R2, R3, PT ;  /* 0x000000030200720c */ /* 0x000fe20003f24070 */
[----:B------:R-:W-:Y:S02]  /*14f0*/  IMAD.MOV R7, RZ, RZ, -R7 ;  /* 0x000000ffff077224 */ /* 0x000fe400078e0a07 */
[C---:B------:R-:W-:Y:S01]  /*1500*/  IMAD R155, R77.reuse, R6, R12 ;  /* 0x000000064d9b7224 */ /* 0x040fe200078e020c */
[----:B------:R-:W-:Y:S01]  /*1510*/  IABS R12, R222 ;  /* 0x000000de000c7213 */ /* 0x000fe20000000000 */
[----:B------:R-:W-:Y:S02]  /*1520*/  IMAD.MOV R5, RZ, RZ, -R5 ;  /* 0x000000ffff057224 */ /* 0x000fe400078e0a05 */
[----:B------:R-:W-:Y:S02]  /*1530*/  IMAD R134, R77, R7, R134 ;  /* 0x000000074d867224 */ /* 0x000fe400078e0286 */
[----:B------:R-:W-:Y:S02]  /*1540*/  VIADD R224, R0, 0x1f ;  /* 0x0000001f00e07836 */ /* 0x000fe40000000000 */
[----:B------:R-:W-:-:S03]  /*1550*/  IMAD.HI.U32 R7, R87, R156, RZ ;  /* 0x0000009c57077227 */ /* 0x000fc600078e00ff */
[----:B------:R-:W-:Y:S01]  /*1560*/  IABS R152, R224 ;  /* 0x000000e000987213 */ /* 0x000fe20000000000 */
[----:B------:R-:W-:Y:S02]  /*1570*/  IMAD R90, R77, R5, R90 ;  /* 0x000000054d5a7224 */ /* 0x000fe400078e025a */
[----:B------:R-:W-:Y:S02]  /*1580*/  VIADD R226, R0, 0x22 ;  /* 0x0000002200e27836 */ /* 0x000fe40000000000 */
[----:B------:R-:W-:-:S03]  /*1590*/  IMAD.HI.U32 R5, R87, R12, RZ ;  /* 0x0000000c57057227 */ /* 0x000fc600078e00ff */
[----:B------:R-:W-:Y:S01]  /*15a0*/  IABS R10, R226 ;  /* 0x000000e2000a7213 */ /* 0x000fe20000000000 */
[C---:B------:R-:W-:Y:S02]  /*15b0*/  VIADD R221, R0.reuse, 0x1e ;  /* 0x0000001e00dd7836 */ /* 0x040fe40000000000 */
[----:B------:R-:W-:Y:S02]  /*15c0*/  IMAD.MOV R7, RZ, RZ, -R7 ;  /* 0x000000ffff077224 */ /* 0x000fe400078e0a07 */
[----:B------:R-:W-:Y:S01]  /*15d0*/  IMAD.MOV R5, RZ, RZ, -R5 ;  /* 0x000000ffff057224 */ /* 0x000fe200078e0a05 */
[----:B------:R-:W-:Y:S01]  /*15e0*/  IABS R154, R221 ;  /* 0x000000dd009a7213 */ /* 0x000fe20000000000 */
[----:B------:R-:W-:Y:S02]  /*15f0*/  IMAD R156, R77, R7, R156 ;  /* 0x000000074d9c7224 */ /* 0x000fe400078e029c */
[----:B------:R-:W-:Y:S02]  /*1600*/  VIADD R230, R0, 0x24 ;  /* 0x0000002400e67836 */ /* 0x000fe40000000000 */
[----:B------:R-:W-:-:S04]  /*1610*/  IMAD.HI.U32 R7, R87, R152, RZ ;  /* 0x0000009857077227 */ /* 0x000fc800078e00ff */
[----:B------:R-:W-:Y:S01]  /*1620*/  IMAD R91, R77, R5, R12 ;  /* 0x000000054d5b7224 */ /* 0x000fe200078e020c */
[----:B------:R-:W-:Y:S01]  /*1630*/  IABS R12, R230 ;  /* 0x000000e6000c7213 */ /* 0x000fe20000000000 */
[----:B------:R-:W-:Y:S02]  /*1640*/  @!P1 IMAD.IADD R3, R3, 0x1, -R2 ;  /* 0x0000000103039824 */ /* 0x000fe400078e0a02 */
[----:B------:R-:W-:-:S03]  /*1650*/  IMAD.HI.U32 R5, R87, R10, RZ ;  /* 0x0000000a57057227 */ /* 0x000fc600078e00ff */
[----:B------:R-:W-:Y:S01]  /*1660*/  ISETP.GT.U32.AND P1, PT, R2, R3, PT ;  /* 0x000000030200720c */ /* 0x000fe20003f24070 */
[C---:B------:R-:W-:Y:S02]  /*1670*/  VIADD R229, R0.reuse, 0x23 ;  /* 0x0000002300e57836 */ /* 0x040fe40000000000 */
[----:B------:R-:W-:Y:S02]  /*1680*/  VIADD R240, R0, 0x2e ;  /* 0x0000002e00f07836 */ /* 0x000fe40000000000 */
[----:B------:R-:W-:Y:S01]  /*1690*/  IMAD.HI.U32 R6, R87, R154, RZ ;  /* 0x0000009a57067227 */ /* 0x000fe200078e00ff */
[----:B------:R-:W-:Y:S02]  /*16a0*/  IABS R96, R229 ;  /* 0x000000e500607213 */ /* 0x000fe40000000000 */
[----:B------:R-:W-:Y:S01]  /*16b0*/  IABS R144, R240 ;  /* 0x000000f000907213 */ /* 0x000fe20000000000 */
[----:B------:R-:W-:Y:S02]  /*16c0*/  IMAD.MOV R7, RZ, RZ, -R7 ;  /* 0x000000ffff077224 */ /* 0x000fe400078e0a07 */
[----:B------:R-:W-:-:S02]  /*16d0*/  IMAD.MOV R5, RZ, RZ, -R5 ;  /* 0x000000ffff057224 */ /* 0x000fc400078e0a05 */
[C---:B------:R-:W-:Y:S02]  /*16e0*/  VIADD R234, R0.reuse, 0x27 ;  /* 0x0000002700ea7836 */ /* 0x040fe40000000000 */
[----:B------:R-:W-:Y:S02]  /*16f0*/  IMAD.MOV R6, RZ, RZ, -R6 ;  /* 0x000000ffff067224 */ /* 0x000fe400078e0a06 */
[----:B------:R-:W-:Y:S02]  /*1700*/  IMAD R152, R77, R7, R152 ;  /* 0x000000074d987224 */ /* 0x000fe400078e0298 */
[----:B------:R-:W-:Y:S02]  /*1710*/  VIADD R236, R0, 0x2a ;  /* 0x0000002a00ec7836 */ /* 0x000fe40000000000 */
[----:B------:R-:W-:-:S03]  /*1720*/  IMAD.HI.U32 R7, R87, R12, RZ ;  /* 0x0000000c57077227 */ /* 0x000fc600078e00ff */
[----:B------:R-:W-:Y:S01]  /*1730*/  IABS R148, R236 ;  /* 0x000000ec00947213 */ /* 0x000fe20000000000 */
[C---:B------:R-:W-:Y:S01]  /*1740*/  IMAD R93, R77.reuse, R5, R10 ;  /* 0x000000054d5d7224 */ /* 0x040fe200078e020a */
[----:B------:R-:W-:Y:S01]  /*1750*/  IABS R10, R234 ;  /* 0x000000ea000a7213 */ /* 0x000fe20000000000 */
[----:B------:R-:W-:Y:S02]  /*1760*/  IMAD R154, R77, R6, R154 ;  /* 0x000000064d9a7224 */ /* 0x000fe400078e029a */
[----:B------:R-:W-:Y:S02]  /*1770*/  VIADD R235, R0, 0x28 ;  /* 0x0000002800eb7836 */ /* 0x000fe40000000000 */
[----:B------:R-:W-:-:S03]  /*1780*/  IMAD.HI.U32 R6, R87, R96, RZ ;  /* 0x0000006057067227 */ /* 0x000fc600078e00ff */
[----:B------:R-:W-:Y:S01]  /*1790*/  IABS R98, R235 ;  /* 0x000000eb00627213 */ /* 0x000fe20000000000 */
[----:B------:R-:W-:Y:S02]  /*17a0*/  IMAD.MOV R7, RZ, RZ, -R7 ;  /* 0x000000ffff077224 */ /* 0x000fe400078e0a07 */
[----:B------:R-:W-:Y:S02]  /*17b0*/  VIADD R237, R0, 0x29 ;  /* 0x0000002900ed7836 */ /* 0x000fe40000000000 */
[----:B------:R-:W-:-:S04]  /*17c0*/  IMAD.HI.U32 R8, R87, R144, RZ ;  /* 0x0000009057087227 */ /* 0x000fc800078e00ff */
[----:B------:R-:W-:Y:S02]  /*17d0*/  VIADD R238, R0, 0x2b ;  /* 0x0000002b00ee7836 */ /* 0x000fe40000000000 */
[----:B------:R-:W-:-:S03]  /*17e0*/  IMAD.HI.U32 R5, R87, R10, RZ ;  /* 0x0000000a57057227 */ /* 0x000fc600078e00ff */
[----:B------:R-:W-:Y:S01]  /*17f0*/  IABS R146, R238 ;  /* 0x000000ee00927213 */ /* 0x000fe20000000000 */
[----:B------:R-:W-:Y:S02]  /*1800*/  IMAD.MOV R6, RZ, RZ, -R6 ;  /* 0x000000ffff067224 */ /* 0x000fe400078e0a06 */
[----:B------:R-:W-:Y:S01]  /*1810*/  IMAD R149, R77, R7, R12 ;  /* 0x000000074d957224 */ /* 0x000fe200078e020c */
[----:B------:R-:W-:Y:S01]  /*1820*/  IABS R12, R237 ;  /* 0x000000ed000c7213 */ /* 0x000fe20000000000 */
[----:B------:R-:W-:Y:S02]  /*1830*/  IMAD.MOV R8, RZ, RZ, -R8 ;  /* 0x000000ffff087224 */ /* 0x000fe400078e0a08 */
[----:B------:R-:W-:Y:S02]  /*1840*/  VIADD R243, R0, 0x30 ;  /* 0x0000003000f37836 */ /* 0x000fe40000000000 */
[----:B------:R-:W-:-:S04]  /*1850*/  IMAD.HI.U32 R4, R87, R148, RZ ;  /* 0x0000009457047227 */ /* 0x000fc800078e00ff */
[----:B------:R-:W-:Y:S01]  /*1860*/  @!P1 IMAD.IADD R3, R3, 0x1, -R2 ;  /* 0x0000000103039824 */ /* 0x000fe200078e0a02 */
[----:B------:R-:W-:Y:S01]  /*1870*/  ISETP.NE.AND P1, PT, R100, RZ, PT ;  /* 0x000000ff6400720c */ /* 0x000fe20003f25270 */
[----:B------:R-:W-:Y:S02]  /*1880*/  IMAD.MOV R5, RZ, RZ, -R5 ;  /* 0x000000ffff057224 */ /* 0x000fe400078e0a05 */
[C---:B------:R-:W-:Y:S02]  /*1890*/  IMAD R96, R77.reuse, R6, R96 ;  /* 0x000000064d607224 */ /* 0x040fe400078e0260 */
[----:B------:R-:W-:Y:S02]  /*18a0*/  VIADD R239, R0, 0x2c ;  /* 0x0000002c00ef7836 */ /* 0x000fe40000000000 */
[----:B------:R-:W-:Y:S01]  /*18b0*/  IMAD R144, R77, R8, R144 ;  /* 0x000000084d907224 */ /* 0x000fe200078e0290 */
[----:B------:R-:W-:Y:S01]  /*18c0*/  IABS R8, R243 ;  /* 0x000000f300087213 */ /* 0x000fe20000000000 */
[----:B------:R-:W-:-:S04]  /*18d0*/  IMAD.HI.U32 R6, R87, R98, RZ ;  /* 0x0000006257067227 */ /* 0x000fc800078e00ff */
[----:B------:R-:W-:Y:S02]  /*18e0*/  IMAD.MOV R4, RZ, RZ, -R4 ;  /* 0x000000ffff047224 */ /* 0x000fe400078e0a04 */
[----:B------:R-:W-:-:S04]  /*18f0*/  IMAD.HI.U32 R7, R87, R12, RZ ;  /* 0x0000000c57077227 */ /* 0x000fc800078e00ff */
[----:B------:R-:W-:Y:S01]  /*1900*/  IMAD R97, R77, R5, R10 ;  /* 0x000000054d617224 */ /* 0x000fe200078e020a */
[----:B------:R-:W-:Y:S01]  /*1910*/  IABS R10, R239 ;  /* 0x000000ef000a7213 */ /* 0x000fe20000000000 */
[----:B------:R-:W-:Y:S02]  /*1920*/  VIADD R245, R0, 0x31 ;  /* 0x0000003100f57836 */ /* 0x000fe40000000000 */
[----:B------:R-:W-:-:S03]  /*1930*/  IMAD.HI.U32 R5, R87, R146, RZ ;  /* 0x0000009257057227 */ /* 0x000fc600078e00ff */
[----:B------:R-:W-:Y:S01]  /*1940*/  IABS R142, R245 ;  /* 0x000000f5008e7213 */ /* 0x000fe20000000000 */
[----:B------:R-:W-:Y:S02]  /*1950*/  IMAD.MOV R6, RZ, RZ, -R6 ;  /* 0x000000ffff067224 */ /* 0x000fe400078e0a06 */
[----:B------:R-:W-:Y:S02]  /*1960*/  IMAD R148, R77, R4, R148 ;  /* 0x000000044d947224 */ /* 0x000fe400078e0294 */
[----:B------:R-:W-:Y:S02]  /*1970*/  IMAD.MOV R7, RZ, RZ, -R7 ;  /* 0x000000ffff077224 */ /* 0x000fe400078e0a07 */
[----:B------:R-:W-:Y:S02]  /*1980*/  VIADD R241, R0, 0x2d ;  /* 0x0000002d00f17836 */ /* 0x000fe40000000000 */
[----:B------:R-:W-:-:S04]  /*1990*/  IMAD.HI.U32 R4, R87, R8, RZ ;  /* 0x0000000857047227 */ /* 0x000fc800078e00ff */
[----:B------:R-:W-:Y:S02]  /*19a0*/  IMAD.MOV R5, RZ, RZ, -R5 ;  /* 0x000000ffff057224 */ /* 0x000fe400078e0a05 */
[C---:B------:R-:W-:Y:S02]  /*19b0*/  IMAD R98, R77.reuse, R6, R98 ;  /* 0x000000064d627224 */ /* 0x040fe400078e0262 */
[----:B------:R-:W-:Y:S01]  /*19c0*/  IMAD R147, R77, R7, R12 ;  /* 0x000000074d937224 */ /* 0x000fe200078e020c */
[----:B------:R-:W-:Y:S01]  /*19d0*/  IABS R12, R241 ;  /* 0x000000f1000c7213 */ /* 0x000fe20000000000 */
[----:B------:R-:W-:-:S04]  /*19e0*/  IMAD.HI.U32 R6, R87, R10, RZ ;  /* 0x0000000a57067227 */ /* 0x000fc800078e00ff */
[----:B------:R-:W-:Y:S02]  /*19f0*/  VIADD R242, R0, 0x2f ;  /* 0x0000002f00f27836 */ /* 0x000fe40000000000 */
[----:B------:R-:W-:Y:S02]  /*1a00*/  IMAD.MOV R4, RZ, RZ, -R4 ;  /* 0x000000ffff047224 */ /* 0x000fe400078e0a04 */
[----:B------:R-:W-:Y:S01]  /*1a10*/  @!P2 IMAD.MOV R3, RZ, RZ, -R3 ;  /* 0x000000ffff03a224 */ /* 0x000fe200078e0a03 */
[----:B------:R-:W-:Y:S01]  /*1a20*/  @!P1 LOP3.LUT R3, RZ, R100, RZ, 0x33, !PT ;  /* 0x00000064ff039212 */ /* 0x000fe200078e33ff */
[----:B------:R-:W-:Y:S01]  /*1a30*/  IMAD R146, R77, R5, R146 ;  /* 0x000000054d927224 */ /* 0x000fe200078e0292 */
[----:B------:R-:W-:Y:S01]  /*1a40*/  SHF.R.U32.HI R100, RZ, 0x6, R13 ;  /* 0x00000006ff647819 */ /* 0x000fe2000001160d */
[----:B------:R-:W-:Y:S01]  /*1a50*/  IMAD.HI.U32 R5, R87, R142, RZ ;  /* 0x0000008e57057227 */ /* 0x000fe200078e00ff */
[----:B------:R-:W-:Y:S02]  /*1a60*/  IABS R140, R242 ;  /* 0x000000f2008c7213 */ /* 0x000fe40000000000 */
[----:B------:R-:W-:Y:S01]  /*1a70*/  SGXT.U32 R100, R100, 0x1 ;  /* 0x000000016464781a */ /* 0x000fe20000000000 */
[----:B------:R-:W-:Y:S01]  /*1a80*/  IMAD.MOV R6, RZ, RZ, -R6 ;  /* 0x000000ffff067224 */ /* 0x000fe200078e0a06 */
[----:B------:R-:W-:Y:S01]  /*1a90*/  PLOP3.LUT P2, PT, PT, PT, UP1, 0x80, 0x8 ;  /* 0x000000000008781c */ /* 0x000fe20003f4f018 */
[----:B------:R-:W-:-:S02]  /*1aa0*/  VIADD R244, R0, 0x32 ;  /* 0x0000003200f47836 */ /* 0x000fc40000000000 */
[----:B------:R-:W-:Y:S01]  /*1ab0*/  IMAD R141, R77, R4, R8 ;  /* 0x000000044d8d7224 */ /* 0x000fe200078e0208 */
[----:B------:R-:W-:Y:S01]  /*1ac0*/  PRMT R4, RZ, 0x7610, R4 ;  /* 0x00007610ff047816 */ /* 0x000fe20000000004 */
[----:B------:R-:W-:-:S04]  /*1ad0*/  IMAD.HI.U32 R7, R87, R12, RZ ;  /* 0x0000000c57077227 */ /* 0x000fc800078e00ff */
[----:B------:R-:W-:Y:S01]  /*1ae0*/  IMAD.MOV R5, RZ, RZ, -R5 ;  /* 0x000000ffff057224 */ /* 0x000fe200078e0a05 */
[----:B------:R0:W-:Y:S01]  /*1af0*/  STL.S16 [R1+0x90], R4 ;  /* 0x0000900401007387 */ /* 0x0001e20000100600 */
[----:B------:R-:W-:Y:S01]  /*1b00*/  IMAD R99, R77, R6, R10 ;  /* 0x000000064d637224 */ /* 0x000fe200078e020a */
[----:B------:R-:W-:Y:S01]  /*1b10*/  IABS R10, R244 ;  /* 0x000000f4000a7213 */ /* 0x000fe20000000000 */
[----:B------:R-:W-:Y:S02]  /*1b20*/  IMAD.MOV R7, RZ, RZ, -R7 ;  /* 0x000000ffff077224 */ /* 0x000fe400078e0a07 */
[----:B------:R-:W-:-:S04]  /*1b30*/  IMAD.HI.U32 R2, R87, R140, RZ ;  /* 0x0000008c57027227 */ /* 0x000fc800078e00ff */
[C---:B------:R-:W-:Y:S02]  /*1b40*/  IMAD R142, R77.reuse, R5, R142 ;  /* 0x000000054d8e7224 */ /* 0x040fe400078e028e */
[----:B------:R-:W-:Y:S02]  /*1b50*/  IMAD.U32 R5, RZ, RZ, UR12 ;  /* 0x0000000cff057e24 */ /* 0x000fe4000f8e00ff */
[----:B0-----:R-:W-:Y:S02]  /*1b60*/  IMAD R4, R100, UR12, RZ ;  /* 0x0000000c64047c24 */ /* 0x001fe4000f8e02ff */
[----:B------:R-:W-:Y:S02]  /*1b70*/  IMAD R145, R77, R7, R12 ;  /* 0x000000074d917224 */ /* 0x000fe400078e020c */
[----:B------:R-:W-:-:S04]  /*1b80*/  IMAD.HI.U32 R6, R87, R10, RZ ;  /* 0x0000000a57067227 */ /* 0x000fc800078e00ff */
[----:B------:R-:W-:Y:S02]  /*1b90*/  IMAD.MOV R2, RZ, RZ, -R2 ;  /* 0x000000ffff027224 */ /* 0x000fe400078e0a02 */
[----:B------:R-:W-:Y:S02]  /*1ba0*/  IMAD.U32 R7, RZ, RZ, UR12 ;  /* 0x0000000cff077e24 */ /* 0x000fe4000f8e00ff */
[----:B------:R-:W-:Y:S02]  /*1bb0*/  IMAD R30, R5, 0x2, R4 ;  /* 0x00000002051e7824 */ /* 0x000fe400078e0204 */
[----:B------:R-:W-:Y:S02]  /*1bc0*/  IMAD.MOV R6, RZ, RZ, -R6 ;  /* 0x000000ffff067224 */ /* 0x000fe400078e0a06 */
[----:B------:R-:W-:Y:S01]  /*1bd0*/  IMAD R140, R77, R2, R140 ;  /* 0x000000024d8c7224 */ /* 0x000fe200078e028c */
[----:B------:R-:W-:Y:S01]  /*1be0*/  LOP3.LUT R2, R13, 0x7f, RZ, 0xc0, !PT ;  /* 0x0000007f0d027812 */ /* 0x000fe200078ec0ff */
[----:B------:R-:W-:-:S02]  /*1bf0*/  IMAD.U32 R9, RZ, RZ, UR12 ;  /* 0x0000000cff097e24 */ /* 0x000fc4000f8e00ff */
[----:B------:R-:W-:Y:S01]  /*1c00*/  IMAD R56, R7, 0x2, R30 ;  /* 0x0000000207387824 */ /* 0x000fe200078e021e */
[----:B------:R-:W-:Y:S01]  /*1c10*/  ISETP.NE.U32.AND P1, PT, R2, RZ, PT ;  /* 0x000000ff0200720c */ /* 0x000fe20003f25070 */
[--C-:B------:R-:W-:Y:S01]  /*1c20*/  IMAD R143, R77, R6, R10.reuse ;  /* 0x000000064d8f7224 */ /* 0x100fe200078e020a */
[----:B------:R-:W-:Y:S01]  /*1c30*/  PRMT R10, RZ, 0x7610, R10 ;  /* 0x00007610ff0a7816 */ /* 0x000fe2000000000a */
[----:B------:R-:W-:Y:S01]  /*1c40*/  IMAD.U32 R11, RZ, RZ, UR12 ;  /* 0x0000000cff0b7e24 */ /* 0x000fe2000f8e00ff */
[----:B------:R-:W-:Y:S01]  /*1c50*/  LOP3.LUT R6, R100, 0x8, RZ, 0xfc, !PT ;  /* 0x0000000864067812 */ /* 0x000fe200078efcff */
[----:B------:R-:W-:Y:S02]  /*1c60*/  IMAD.U32 R8, RZ, RZ, UR12 ;  /* 0x0000000cff087e24 */ /* 0x000fe4000f8e00ff */
[----:B------:R-:W-:Y:S02]  /*1c70*/  IMAD.U32 R13, RZ, RZ, UR12 ;  /* 0x0000000cff0d7e24 */ /* 0x000fe4000f8e00ff */
[----:B------:R-:W-:Y:S01]  /*1c80*/  IMAD R78, R9, 0x2, R56 ;  /* 0x00000002094e7824 */ /* 0x000fe200078e0238 */
[----:B------:R-:W-:Y:S06]  /*1c90*/  BRA.U UP0, `(.L_x_5) ;  /* 0x0000000100187547 */ /* 0x000fec000b800000 */
[----:B------:R-:W-:Y:S01]  /*1ca0*/  ELECT P3, URZ, PT ;  /* 0x0000000000ff782f */ /* 0x000fe20003860000 */
[----:B------:R-:W-:Y:S01]  /*1cb0*/  IMAD.MOV.U32 R2, RZ, RZ, 0x1 ;  /* 0x00000001ff027424 */ /* 0x000fe200078e00ff */
[----:B------:R-:W-:Y:S01]  /*1cc0*/  UMOV UR4, 0x40 ;  /* 0x0000004000047882 */ /* 0x000fe20000000000 */
[----:B------:R-:W-:Y:S01]  /*1cd0*/  UVIRTCOUNT.DEALLOC.SMPOOL 0x80 ;  /* 0x000000800000784c */ /* 0x000fe20000000000 */
[----:B------:R-:W-:-:S09]  /*1ce0*/  ULEA UR4, UR5, UR4, 0x18 ;  /* 0x0000000405047291 */ /* 0x000fd2000f8ec0ff */
[----:B------:R0:W-:Y:S03]  /*1cf0*/  @P3 STS.U8 [UR4], R2 ;  /* 0x00000002ff003988 */ /* 0x0001e60008000004 */
.L_x_5:
[----:B------:R1:W-:Y:S01]  /*1d00*/  STL [R1+0x1c0], R241 ;  /* 0x0001c0f101007387 */ /* 0x0003e20000100800 */
[----:B------:R-:W-:-:S03]  /*1d10*/  IMAD.MOV.U32 R190, RZ, RZ, R10 ;  /* 0x000000ffffbe7224 */ /* 0x000fc600078e000a */
[----:B------:R-:W-:Y:S04]  /*1d20*/  STL [R1+0x1bc], R240 ;  /* 0x0001bcf001007387 */ /* 0x000fe80000100800 */
[----:B-1----:R-:W2:Y:S01]  /*1d30*/  LDL.LU R241, [R1+0x90] ;  /* 0x0000900001f17983 */ /* 0x002ea20000300800 */
[----:B------:R-:W-:Y:S01]  /*1d40*/  VOTEU.ALL UP2, P1 ;  /* 0x0000000000ff7886 */ /* 0x000fe20000840000 */
[----:B------:R-:W-:Y:S01]  /*1d50*/  VOTEU.ALL UP3, P1 ;  /* 0x0000000000ff7886 */ /* 0x000fe20000860000 */
[----:B------:R-:W-:Y:S01]  /*1d60*/  IMAD R5, R11, 0x2, R78 ;  /* 0x000000020b057824 */ /* 0x000fe200078e024e */
[----:B------:R-:W-:Y:S01]  /*1d70*/  STTM.16dp32bit_t0_t15.x32 tmem[UR10], RZ ;  /* 0x000000ff000079ed */ /* 0x000fe20008a8000a */
[----:B------:R-:W-:Y:S01]  /*1d80*/  STTM.16dp32bit_t16_t31.x32 tmem[UR10+0x20], RZ ;  /* 0x000020ff000079ed */ /* 0x000fe20008aa000a */
[----:B------:R-:W1:Y:S01]  /*1d90*/  FENCE.VIEW.ASYNC.T ;  /* 0x00000000000073c6 */ /* 0x000e620000000200 */
[----:B------:R-:W-:-:S04]  /*1da0*/  @!UP2 UIADD3 UR4, UPT, UPT, -UR7, 0x100000, URZ ;  /* 0x001000000704a890 */ /* 0x000fc8000fffe1ff */
[----:B------:R-:W-:Y:S02]  /*1db0*/  @!UP2 USHF.L.U32 UR5, UR4, 0xb, URZ ;  /* 0x0000000b0405a899 */ /* 0x000fe400080006ff */
[----:B------:R-:W-:Y:S01]  /*1dc0*/  @!UP2 USHF.L.U32 UR4, UR4, 0x1, URZ ;  /* 0x000000010404a899 */ /* 0x000fe200080006ff */
[----:B-1----:R-:W-:Y:S01]  /*1dd0*/  BAR.SYNC.DEFER_BLOCKING 0x0 ;  /* 0x0000000000007b1d */ /* 0x002fe20000010000 */
[----:B------:R-:W-:Y:S01]  /*1de0*/  IMAD R136, R3, UR14, RZ ;  /* 0x0000000e03887c24 */ /* 0x000fe2000f8e02ff */
[----:B------:R-:W-:Y:S01]  /*1df0*/  ISETP.LT.AND P2, PT, R6, UR22, P2 ;  /* 0x0000001606007c0c */ /* 0x000fe20009741270 */
[----:B------:R-:W-:-:S03]  /*1e00*/  IMAD R32, R32, 0x2, R5 ;  /* 0x0000000220207824 */ /* 0x000fc600078e0205 */
[C---:B------:R-:W-:Y:S01]  /*1e10*/  IADD3 R137, P3, PT, R136.reuse, UR16, RZ ;  /* 0x0000001088897c10 */ /* 0x040fe2000ff7e0ff */
[----:B------:R-:W-:Y:S02]  /*1e20*/  IMAD R59, R59, 0x2, R32 ;  /* 0x000000023b3b7824 */ /* 0x000fe400078e0220 */
[----:B------:R-:W-:Y:S01]  /*1e30*/  IMAD.U32 R9, RZ, RZ, UR12 ;  /* 0x0000000cff097e24 */ /* 0x000fe2000f8e00ff */
[----:B------:R-:W-:Y:S01]  /*1e40*/  LEA.HI.X.SX32 R136, R136, UR17, 0x1, P3 ;  /* 0x0000001188887c11 */ /* 0x000fe200098f0eff */
[----:B------:R-:W-:Y:S01]  /*1e50*/  IMAD R8, R8, 0x4, R59 ;  /* 0x0000000408087824 */ /* 0x000fe200078e023b */
[CC--:B0-----:R-:W-:Y:S01]  /*1e60*/  IADD3 R2, P3, PT, R4.reuse, R137.reuse, RZ ;  /* 0x0000008904027210 */ /* 0x0c1fe20007f7e0ff */
[----:B------:R-:W-:Y:S01]  /*1e70*/  IMAD.U32 R11, RZ, RZ, UR12 ;  /* 0x0000000cff0b7e24 */ /* 0x000fe2000f8e00ff */
[C---:B------:R-:W-:Y:S01]  /*1e80*/  IADD3 R3, P4, PT, R5.reuse, R137, RZ ;  /* 0x0000008905037210 */ /* 0x040fe20007f9e0ff */
[----:B------:R-:W-:Y:S01]  /*1e90*/  IMAD.U32 R10, RZ, RZ, UR12 ;  /* 0x0000000cff0a7e24 */ /* 0x000fe2000f8e00ff */
[-C--:B------:R-:W-:Y:S01]  /*1ea0*/  LEA.HI.X.SX32 R4, R4, R136.reuse, 0x1, P3 ;  /* 0x0000008804047211 */ /* 0x080fe200018f0eff */
[----:B------:R-:W-:Y:S01]  /*1eb0*/  IMAD.U32 R62, RZ, RZ, UR12 ;  /* 0x0000000cff3e7e24 */ /* 0x000fe2000f8e00ff */
[----:B------:R-:W-:-:S02]  /*1ec0*/  LEA.HI.X.SX32 R5, R5, R136, 0x1, P4 ;  /* 0x0000008805057211 */ /* 0x000fc400020f0eff */
[C---:B------:R-:W-:Y:S02]  /*1ed0*/  LOP3.LUT R14, R100.reuse, 0x10, RZ, 0xfc, !PT ;  /* 0x00000010640e7812 */ /* 0x040fe400078efcff */
[----:B------:R-:W-:Y:S01]  /*1ee0*/  LOP3.LUT R12, R100, 0x18, RZ, 0xfc, !PT ;  /* 0x00000018640c7812 */ /* 0x000fe200078efcff */
[----:B------:R-:W-:Y:S01]  /*1ef0*/  IMAD.U32 R65, RZ, RZ, UR12 ;  /* 0x0000000cff417e24 */ /* 0x000fe2000f8e00ff */
[----:B------:R-:W0:Y:S02]  /*1f00*/  FENCE.VIEW.ASYNC.S ;  /* 0x00000000000073c6 */ /* 0x000e240000000000 */
[----:B0-----:R0:W1:Y:S01]  /*1f10*/  @!UP3 SYNCS.EXCH.64 URZ, [UR6], UR4 ;  /* 0x0000000406ffb5b2 */ /* 0x0010620008000100 */
[----:B------:R-:W-:Y:S01]  /*1f20*/  IMAD R34, R13, 0x2, R8 ;  /* 0x000000020d227824 */ /* 0x000fe200078e0208 */
[----:B------:R3:W-:Y:S01]  /*1f30*/  STL [R1+0x1b8], R242 ;  /* 0x0001b8f201007387 */ /* 0x0007e20000100800 */
[----:B------:R-:W-:Y:S02]  /*1f40*/  @P0 IMAD.MOV.U32 R6, RZ, RZ, R2 ;  /* 0x000000ffff060224 */ /* 0x000fe400078e0002 */
[----:B------:R-:W-:Y:S01]  /*1f50*/  IMAD R58, R9, 0x2, R34 ;  /* 0x00000002093a7824 */ /* 0x000fe200078e0222 */
[----:B------:R4:W-:Y:S01]  /*1f60*/  STL [R1+0x1b4], R243 ;  /* 0x0001b4f301007387 */ /* 0x0009e20000100800 */
[----:B------:R-:W-:Y:S01]  /*1f70*/  @P0 IMAD.MOV.U32 R7, RZ, RZ, R4 ;  /* 0x000000ffff070224 */ /* 0x000fe200078e0004 */
[----:B-1----:R-:W-:Y:S01]  /*1f80*/  BAR.SYNC.DEFER_BLOCKING 0x0 ;  /* 0x0000000000007b1d */ /* 0x002fe20000010000 */
[----:B------:R-:W-:-:S04]  /*1f90*/  IMAD R80, R11, 0x2, R58 ;  /* 0x000000020b507824 */ /* 0x000fc800078e023a */
[----:B------:R-:W-:Y:S02]  /*1fa0*/  IMAD R9, R9, 0x2, R80 ;  /* 0x0000000209097824 */ /* 0x000fe400078e0250 */
[----:B------:R-:W-:Y:S01]  /*1fb0*/  IMAD.U32 R13, RZ, RZ, UR12 ;  /* 0x0000000cff0d7e24 */ /* 0x000fe2000f8e00ff */
[----:B---3--:R-:W-:Y:S01]  /*1fc0*/  PRMT R242, RZ, 0x7610, R242 ;  /* 0x00007610fff27816 */ /* 0x008fe200000000f2 */
[----:B------:R-:W-:Y:S02]  /*1fd0*/  IMAD R35, R10, 0x2, R9 ;  /* 0x000000020a237824 */ /* 0x000fe400078e0209 */
[----:B------:R-:W-:Y:S01]  /*1fe0*/  IMAD.U32 R82, RZ, RZ, UR12 ;  /* 0x0000000cff527e24 */ /* 0x000fe2000f8e00ff */
[----:B----4-:R-:W-:Y:S01]  /*1ff0*/  PRMT R243, RZ, 0x7610, R243 ;  /* 0x00007610fff37816 */ /* 0x010fe200000000f3 */
[----:B------:R-:W-:Y:S02]  /*2000*/  IMAD R62, R62, 0x2, R35 ;  /* 0x000000023e3e7824 */ /* 0x000fe400078e0223 */
[----:B------:R-:W-:Y:S01]  /*2010*/  IMAD.U32 R40, RZ, RZ, UR12 ;  /* 0x0000000cff287e24 */ /* 0x000fe2000f8e00ff */
[----:B------:R-:W-:Y:S01]  /*2020*/  LOP3.LUT R15, R100, 0x20, RZ, 0xfc, !PT ;  /* 0x00000020640f7812 */ /* 0x000fe200078efcff */
[----:B------:R-:W-:Y:S01]  /*2030*/  IMAD.U32 R41, RZ, RZ, UR12 ;  /* 0x0000000cff297e24 */ /* 0x000fe2000f8e00ff */
[----:B------:R-:W-:Y:S01]  /*2040*/  STL [R1+0x1b0], R245 ;  /* 0x0001b0f501007387 */ /* 0x000fe20000100800 */
[----:B------:R-:W-:-:S02]  /*2050*/  IMAD.U32 R66, RZ, RZ, UR12 ;  /* 0x0000000cff427e24 */ /* 0x000fc4000f8e00ff */
[----:B------:R-:W-:Y:S01]  /*2060*/  IMAD.U32 R17, RZ, RZ, UR12 ;  /* 0x0000000cff117e24 */ /* 0x000fe2000f8e00ff */
[----:B------:R-:W-:Y:S04]  /*2070*/  STL [R1+0x1ac], R244 ;  /* 0x0001acf401007387 */ /* 0x000fe80000100800 */
[----:B------:R1:W3:Y:S01]  /*2080*/  @P0 LDG.E.U8 R190, desc[UR20][R6.64] ;  /* 0x0000001406be0981 */ /* 0x0002e2000c1e1100 */
[----:B------:R-:W-:-:S03]  /*2090*/  PLOP3.LUT P0, PT, PT, PT, UP1, 0x80, 0x8 ;  /* 0x000000000008781c */ /* 0x000fc60003f0f018 */
[----:B------:R4:W-:Y:S01]  /*20a0*/  STL [R1+0x1a8], R101 ;  /* 0x0001a86501007387 */ /* 0x0009e20000100800 */
[----:B-1----:R-:W-:Y:S02]  /*20b0*/  @P2 IMAD.MOV.U32 R6, RZ, RZ, R3 ;  /* 0x000000ffff062224 */ /* 0x002fe400078e0003 */
[----:B------:R-:W-:Y:S01]  /*20c0*/  @P2 IMAD.MOV.U32 R7, RZ, RZ, R5 ;  /* 0x000000ffff072224 */ /* 0x000fe200078e0005 */
[----:B------:R-:W-:Y:S01]  /*20d0*/  ISETP.LT.AND P0, PT, R14, UR22, P0 ;  /* 0x000000160e007c0c */ /* 0x000fe20008701270 */
[----:B------:R-:W-:Y:S01]  /*20e0*/  IMAD.U32 R19, RZ, RZ, UR12 ;  /* 0x0000000cff137e24 */ /* 0x000fe2000f8e00ff */
[C---:B------:R-:W-:Y:S01]  /*20f0*/  LOP3.LUT R14, R100.reuse, 0x28, RZ, 0xfc, !PT ;  /* 0x00000028640e7812 */ /* 0x040fe200078efcff */
[----:B------:R-:W-:Y:S01]  /*2100*/  IMAD.U32 R48, RZ, RZ, UR12 ;  /* 0x0000000cff307e24 */ /* 0x000fe2000f8e00ff */
[----:B----4-:R-:W-:Y:S02]  /*2110*/  PRMT R101, RZ, 0x7610, R101 ;  /* 0x00007610ff657816 */ /* 0x010fe40000000065 */
[----:B------:R-:W-:Y:S01]  /*2120*/  LOP3.LUT R20, R100, 0x30, RZ, 0xfc, !PT ;  /* 0x0000003064147812 */ /* 0x000fe200078efcff */
[----:B------:R-:W-:Y:S01]  /*2130*/  IMAD.U32 R69, RZ, RZ, UR12 ;  /* 0x0000000cff457e24 */ /* 0x000fe2000f8e00ff */
[----:B------:R-:W-:-:S02]  /*2140*/  PRMT R244, RZ, 0x7610, R244 ;  /* 0x00007610fff47816 */ /* 0x000fc400000000f4 */
[C---:B------:R-:W-:Y:S01]  /*2150*/  LOP3.LUT R18, R100.reuse, 0x38, RZ, 0xfc, !PT ;  /* 0x0000003864127812 */ /* 0x040fe200078efcff */
[----:B------:R-:W-:Y:S01]  /*2160*/  IMAD.U32 R21, RZ, RZ, UR12 ;  /* 0x0000000cff157e24 */ /* 0x000fe2000f8e00ff */
[----:B------:R-:W-:Y:S01]  /*2170*/  PRMT R245, RZ, 0x7610, R245 ;  /* 0x00007610fff57816 */ /* 0x000fe200000000f5 */
[----:B------:R-:W-:Y:S01]  /*2180*/  IMAD.U32 R23, RZ, RZ, UR12 ;  /* 0x0000000cff177e24 */ /* 0x000fe2000f8e00ff */
[C---:B------:R-:W-:Y:S01]  /*2190*/  LOP3.LUT R25, R100.reuse, 0x40, RZ, 0xfc, !PT ;  /* 0x0000004064197812 */ /* 0x040fe200078efcff */
[----:B------:R-:W-:Y:S01]  /*21a0*/  IMAD.U32 R22, RZ, RZ, UR12 ;  /* 0x0000000cff167e24 */ /* 0x000fe2000f8e00ff */
[----:B------:R-:W-:Y:S01]  /*21b0*/  PRMT R240, RZ, 0x7610, R240 ;  /* 0x00007610fff07816 */ /* 0x000fe200000000f0 */
[----:B------:R-:W-:Y:S01]  /*21c0*/  IMAD.U32 R72, RZ, RZ, UR12 ;  /* 0x0000000cff487e24 */ /* 0x000fe2000f8e00ff */
[----:B------:R-:W-:Y:S01]  /*21d0*/  LOP3.LUT R24, R100, 0x48, RZ, 0xfc, !PT ;  /* 0x0000004864187812 */ /* 0x000fe200078efcff */
[----:B------:R-:W-:Y:S01]  /*21e0*/  STL [R1+0x140], R2 ;  /* 0x0001400201007387 */ /* 0x000fe20000100800 */
[----:B------:R-:W-:-:S02]  /*21f0*/  PRMT R27, RZ, 0x7610, R27 ;  /* 0x00007610ff1b7816 */ /* 0x000fc4000000001b */
[----:B------:R-:W-:Y:S01]  /*2200*/  PRMT R26, RZ, 0x7610, R26 ;  /* 0x00007610ff1a7816 */ /* 0x000fe2000000001a */
[----:B------:R-:W-:Y:S04]  /*2210*/  STL [R1+0x13c], R4 ;  /* 0x00013c0401007387 */ /* 0x000fe80000100800 */
[----:B--2---:R1:W2:Y:S01]  /*2220*/  @P2 LDG.E.U8 R241, desc[UR20][R6.64] ;  /* 0x0000001406f12981 */ /* 0x0042a2000c1e1100 */
[----:B------:R-:W-:-:S04]  /*2230*/  PLOP3.LUT P2, PT, PT, PT, UP1, 0x80, 0x8 ;  /* 0x000000000008781c */ /* 0x000fc80003f4f018 */
[----:B------:R-:W-:Y:S01]  /*2240*/  ISETP.LT.AND P2, PT, R12, UR22, P2 ;  /* 0x000000160c007c0c */ /* 0x000fe20009741270 */
[----:B------:R-:W-:Y:S01]  /*2250*/  IMAD R12, R11, 0x4, R62 ;  /* 0x000000040b0c7824 */ /* 0x000fe200078e023e */
[----:B-1----:R-:W-:-:S03]  /*2260*/  IADD3 R6, P3, PT, R8, R137, RZ ;  /* 0x0000008908067210 */ /* 0x002fc60007f7e0ff */
[----:B------:R-:W-:Y:S01]  /*2270*/  IMAD R42, R13, 0x2, R12 ;  /* 0x000000020d2a7824 */ /* 0x000fe200078e020c */
[C---:B------:R-:W-:Y:S02]  /*2280*/  IADD3 R7, P4, PT, R9.reuse, R137, RZ ;  /* 0x0000008909077210 */ /* 0x040fe40007f9e0ff */
[-C--:B------:R-:W-:Y:S01]  /*2290*/  LEA.HI.X.SX32 R8, R8, R136.reuse, 0x1, P3 ;  /* 0x0000008808087211 */ /* 0x080fe200018f0eff */
[----:B------:R-:W-:Y:S01]  /*22a0*/  @P0 IMAD.MOV.U32 R10, RZ, RZ, R6 ;  /* 0x000000ffff0a0224 */ /* 0x000fe200078e0006 */
[----:B------:R-:W-:Y:S01]  /*22b0*/  LEA.HI.X.SX32 R9, R9, R136, 0x1, P4 ;  /* 0x0000008809097211 */ /* 0x000fe200020f0eff */
[----:B------:R-:W-:Y:S02]  /*22c0*/  IMAD R65, R65, 0x2, R42 ;  /* 0x0000000241417824 */ /* 0x000fe400078e022a */
[----:B------:R-:W-:Y:S02]  /*22d0*/  @P0 IMAD.MOV.U32 R11, RZ, RZ, R8 ;  /* 0x000000ffff0b0224 */ /* 0x000fe400078e0008 */
[----:B------:R-:W-:-:S03]  /*22e0*/  IMAD R82, R82, 0x2, R65 ;  /* 0x0000000252527824 */ /* 0x000fc600078e0241 */
[----:B------:R1:W4:Y:S01]  /*22f0*/  @P0 LDG.E.U8 R242, desc[UR20][R10.64] ;  /* 0x000000140af20981 */ /* 0x000322000c1e1100 */
[----:B------:R-:W-:Y:S01]  /*2300*/  IMAD R13, R13, 0x2, R82 ;  /* 0x000000020d0d7824 */ /* 0x000fe200078e0252 */
[----:B------:R-:W-:Y:S01]  /*2310*/  PLOP3.LUT P0, PT, PT, PT, UP1, 0x80, 0x8 ;  /* 0x000000000008781c */ /* 0x000fe20003f0f018 */
[----:B-1----:R-:W-:Y:S02]  /*2320*/  @P2 IMAD.MOV.U32 R10, RZ, RZ, R7 ;  /* 0x000000ffff0a2224 */ /* 0x002fe400078e0007 */
[----:B------:R-:W-:Y:S02]  /*2330*/  @P2 IMAD.MOV.U32 R11, RZ, RZ, R9 ;  /* 0x000000ffff0b2224 */ /* 0x000fe400078e0009 */
[----:B------:R-:W-:-:S03]  /*2340*/  IMAD R40, R40, 0x2, R13 ;  /* 0x0000000228287824 */ /* 0x000fc600078e020d */
[----:B------:R1:W2:Y:S01]  /*2350*/  @P2 LDG.E.U8 R243, desc[UR20][R10.64] ;  /* 0x000000140af32981 */ /* 0x0002a2000c1e1100 */
[----:B------:R-:W-:Y:S01]  /*2360*/  ISETP.LT.AND P0, PT, R15, UR22, P0 ;  /* 0x000000160f007c0c */ /* 0x000fe20008701270 */
[----:B------:R-:W-:Y:S02]  /*2370*/  IMAD.U32 R15, RZ, RZ, UR12 ;  /* 0x0000000cff0f7e24 */ /* 0x000fe4000f8e00ff */
[----:B-1----:R-:W-:-:S04]  /*2380*/  IMAD.U32 R11, RZ, RZ, UR12 ;  /* 0x0000000cff0b7e24 */ /* 0x002fc8000f8e00ff */
[----:B------:R-:W-:Y:S01]  /*2390*/  IMAD R64, R11, 0x2, R40 ;  /* 0x000000020b407824 */ /* 0x000fe200078e0228 */
[----:B------:R-:W-:-:S03]  /*23a0*/  PLOP3.LUT P2, PT, PT, PT, UP1, 0x80, 0x8 ;  /* 0x000000000008781c */ /* 0x000fc60003f4f018 */
[----:B------:R-:W-:Y:S01]  /*23b0*/  IMAD R16, R15, 0x4, R64 ;  /* 0x000000040f107824 */ /* 0x000fe200078e0240 */
[----:B------:R-:W-:-:S03]  /*23c0*/  IADD3 R10, P3, PT, R12, R137, RZ ;  /* 0x000000890c0a7210 */ /* 0x000fc60007f7e0ff */
[----:B------:R-:W-:Y:S01]  /*23d0*/  IMAD R41, R41, 0x2, R16 ;  /* 0x0000000229297824 */ /* 0x000fe200078e0210 */
[----:B------:R-:W-:Y:S02]  /*23e0*/  ISETP.LT.AND P2, PT, R14, UR22, P2 ;  /* 0x000000160e007c0c */ /* 0x000fe40009741270 */
[-C--:B------:R-:W-:Y:S01]  /*23f0*/  LEA.HI.X.SX32 R12, R12, R136.reuse, 0x1, P3 ;  /* 0x000000880c0c7211 */ /* 0x080fe200018f0eff */
[----:B------:R-:W-:Y:S01]  /*2400*/  IMAD R66, R66, 0x2, R41 ;  /* 0x0000000242427824 */ /* 0x000fe200078e0229 */
[----:B------:R-:W-:Y:S01]  /*2410*/  IADD3 R11, P4, PT, R13, R137, RZ ;  /* 0x000000890d0b7210 */ /* 0x000fe20007f9e0ff */
[----:B------:R-:W-:Y:S02]  /*2420*/  @P0 IMAD.MOV.U32 R14, RZ, RZ, R10 ;  /* 0x000000ffff0e0224 */ /* 0x000fe400078e000a */
[----:B------:R-:W-:Y:S02]  /*2430*/  @P0 IMAD.MOV.U32 R15, RZ, RZ, R12 ;  /* 0x000000ffff0f0224 */ /* 0x000fe400078e000c */
[----:B------:R-:W-:Y:S01]  /*2440*/  IMAD R84, R17, 0x2, R66 ;  /* 0x0000000211547824 */ /* 0x000fe200078e0242 */
[----:B------:R-:W-:-:S02]  /*2450*/  LEA.HI.X.SX32 R13, R13, R136, 0x1, P4 ;  /* 0x000000880d0d7211 */ /* 0x000fc400020f0eff */
[----:B------:R1:W2:Y:S01]  /*2460*/  @P0 LDG.E.U8 R101, desc[UR20][R14.64] ;  /* 0x000000140e650981 */ /* 0x0002a2000c1e1100 */
[----:B------:R-:W-:Y:S01]  /*2470*/  IMAD R17, R19, 0x2, R84 ;  /* 0x0000000213117824 */ /* 0x000fe200078e0254 */
[----:B------:R-:W-:-:S03]  /*2480*/  PLOP3.LUT P0, PT, PT, PT, UP1, 0x80, 0x8 ;  /* 0x000000000008781c */ /* 0x000fc60003f0f018 */
[----:B------:R-:W-:Y:S01]  /*2490*/  IMAD R48, R48, 0x2, R17 ;  /* 0x0000000230307824 */ /* 0x000fe200078e0211 */
[----:B------:R-:W-:Y:S01]  /*24a0*/  ISETP.LT.AND P0, PT, R20, UR22, P0 ;  /* 0x0000001614007c0c */ /* 0x000fe20008701270 */
[----:B-1----:R-:W-:Y:S02]  /*24b0*/  @P2 IMAD.MOV.U32 R14, RZ, RZ, R11 ;  /* 0x000000ffff0e2224 */ /* 0x002fe400078e000b */
[----:B------:R-:W-:Y:S02]  /*24c0*/  @P2 IMAD.MOV.U32 R15, RZ, RZ, R13 ;  /* 0x000000ffff0f2224 */ /* 0x000fe400078e000d */
[----:B------:R-:W-:Y:S02]  /*24d0*/  IMAD.U32 R20, RZ, RZ, UR12 ;  /* 0x0000000cff147e24 */ /* 0x000fe4000f8e00ff */
[----:B------:R-:W-:Y:S01]  /*24e0*/  IMAD R69, R69, 0x2, R48 ;  /* 0x0000000245457824 */ /* 0x000fe200078e0230 */
[----:B------:R1:W2:Y:S01]  /*24f0*/  @P2 LDG.E.U8 R244, desc[UR20][R14.64] ;  /* 0x000000140ef42981 */ /* 0x0002a2000c1e1100 */
[----:B------:R-:W-:-:S02]  /*2500*/  PLOP3.LUT P2, PT, PT, PT, UP1, 0x80, 0x8 ;  /* 0x000000000008781c */ /* 0x000fc40003f4f018 */
[----:B------:R-:W-:Y:S02]  /*2510*/  IMAD R20, R20, 0x4, R69 ;  /* 0x0000000414147824 */ /* 0x000fe400078e0245 */
[----:B------:R-:W-:Y:S02]  /*2520*/  ISETP.LT.AND P2, PT, R18, UR22, P2 ;  /* 0x0000001612007c0c */ /* 0x000fe40009741270 */
[----:B-1----:R-:W-:Y:S01]  /*2530*/  IADD3 R14, P3, PT, R16, R137, RZ ;  /* 0x00000089100e7210 */ /* 0x002fe20007f7e0ff */
[----:B------:R-:W-:-:S03]  /*2540*/  IMAD R46, R21, 0x2, R20 ;  /* 0x00000002152e7824 */ /* 0x000fc600078e0214 */
[-C--:B------:R-:W-:Y:S01]  /*2550*/  LEA.HI.X.SX32 R16, R16, R136.reuse, 0x1, P3 ;  /* 0x0000008810107211 */ /* 0x080fe200018f0eff */
[----:B------:R-:W-:Y:S01]  /*2560*/  @P0 IMAD.MOV.U32 R18, RZ, RZ, R14 ;  /* 0x000000ffff120224 */ /* 0x000fe200078e000e */
[----:B------:R-:W-:Y:S01]  /*2570*/  IADD3 R15, P4, PT, R17, R137, RZ ;  /* 0x00000089110f7210 */ /* 0x000fe20007f9e0ff */
[----:B------:R-:W-:Y:S02]  /*2580*/  IMAD R70, R23, 0x2, R46 ;  /* 0x0000000217467824 */ /* 0x000fe400078e022e */
[----:B------:R-:W-:Y:S01]  /*2590*/  @P0 IMAD.MOV.U32 R19, RZ, RZ, R16 ;  /* 0x000000ffff130224 */ /* 0x000fe200078e0010 */
[----:B------:R-:W-:Y:S01]  /*25a0*/  LEA.HI.X.SX32 R17, R17, R136, 0x1, P4 ;  /* 0x0000008811117211 */ /* 0x000fe200020f0eff */
[----:B------:R-:W-:-:S03]  /*25b0*/  IMAD R86, R21, 0x2, R70 ;  /* 0x0000000215567824 */ /* 0x000fc600078e0246 */
[----:B------:R1:W2:Y:S01]  /*25c0*/  @P0 LDG.E.U8 R245, desc[UR20][R18.64] ;  /* 0x0000001412f50981 */ /* 0x0002a2000c1e1100 */
[----:B------:R-:W-:Y:S01]  /*25d0*/  PLOP3.LUT P0, PT, PT, PT, UP1, 0x80, 0x8 ;  /* 0x000000000008781c */ /* 0x000fe20003f0f018 */
[----:B------:R-:W-:-:S03]  /*25e0*/  IMAD R21, R23, 0x2, R86 ;  /* 0x0000000217157824 */ /* 0x000fc600078e0256 */
[----:B------:R-:W-:Y:S01]  /*25f0*/  ISETP.LT.AND P0, PT, R25, UR22, P0 ;  /* 0x0000001619007c0c */ /* 0x000fe20008701270 */
[----:B-1----:R-:W-:Y:S02]  /*2600*/  @P2 IMAD.MOV.U32 R18, RZ, RZ, R15 ;  /* 0x000000ffff122224 */ /* 0x002fe400078e000f */
[----:B------:R-:W-:Y:S02]  /*2610*/  @P2 IMAD.MOV.U32 R19, RZ, RZ, R17 ;  /* 0x000000ffff132224 */ /* 0x000fe400078e0011 */
[----:B------:R-:W-:-:S03]  /*2620*/  IMAD R47, R22, 0x2, R21 ;  /* 0x00000002162f7824 */ /* 0x000fc600078e0215 */
[----:B------:R1:W2:Y:S01]  /*2630*/  @P2 LDG.E.U8 R240, desc[UR20][R18.64] ;  /* 0x0000001412f02981 */ /* 0x0002a2000c1e1100 */
[----:B------:R-:W-:Y:S01]  /*2640*/  PLOP3.LUT P2, PT, PT, PT, UP1, 0x80, 0x8 ;  /* 0x000000000008781c */ /* 0x000fe20003f4f018 */
[----:B------:R-:W-:Y:S01]  /*2650*/  IMAD R72, R72, 0x2, R47 ;  /* 0x0000000248487824 */ /* 0x000fe200078e022f */
[----:B-1----:R-:W-:-:S04]  /*2660*/  IADD3 R18, P3, PT, R20, R137, RZ ;  /* 0x0000008914127210 */ /* 0x002fc80007f7e0ff */
[----:B------:R-:W-:Y:S02]  /*2670*/  LEA.HI.X.SX32 R20, R20, R136, 0x1, P3 ;  /* 0x0000008814147211 */ /* 0x000fe400018f0eff */
[----:B------:R-:W-:Y:S01]  /*2680*/  ISETP.LT.AND P2, PT, R24, UR22, P2 ;  /* 0x0000001618007c0c */ /* 0x000fe20009741270 */
[----:B------:R-:W-:Y:S02]  /*2690*/  IMAD R24, R23, 0x4, R72 ;  /* 0x0000000417187824 */ /* 0x000fe400078e0248 */
[----:B------:R-:W-:Y:S02]  /*26a0*/  @P0 IMAD.MOV.U32 R22, RZ, RZ, R18 ;  /* 0x000000ffff160224 */ /* 0x000fe400078e0012 */
[----:B------:R-:W-:Y:S01]  /*26b0*/  @P0 IMAD.MOV.U32 R23, RZ, RZ, R20 ;  /* 0x000000ffff170224 */ /* 0x000fe200078e0014 */
[----:B------:R-:W-:-:S04]  /*26c0*/  IADD3 R19, P4, PT, R21, R137, RZ ;  /* 0x0000008915137210 */ /* 0x000fc80007f9e0ff */
[----:B------:R1:W2:Y:S01]  /*26d0*/  @P0 LDG.E.U8 R27, desc[UR20][R22.64] ;  /* 0x00000014161b0981 */ /* 0x0002a2000c1e1100 */
[----:B------:R-:W-:Y:S02]  /*26e0*/  LEA.HI.X.SX32 R21, R21, R136, 0x1, P4 ;  /* 0x0000008815157211 */ /* 0x000fe400020f0eff */
[----:B-1----:R-:W-:-:S03]  /*26f0*/  @P2 IMAD.MOV.U32 R22, RZ, RZ, R19 ;  /* 0x000000ffff162224 */ /* 0x002fc600078e0013 */
[----:B------:R-:W-:-:S05]  /*2700*/  @P2 IMAD.MOV.U32 R23, RZ, RZ, R21 ;  /* 0x000000ffff172224 */ /* 0x000fca00078e0015 */
[----:B------:R1:W3:Y:S04]  /*2710*/  @P2 LDG.E.U8 R26, desc[UR20][R22.64] ;  /* 0x00000014161a2981 */ /* 0x0002e8000c1e1100 */
[----:B------:R-:W-:Y:S04]  /*2720*/  STL [R1+0x148], R3 ;  /* 0x0001480301007387 */ /* 0x000fe80000100800 */
[----:B------:R-:W-:Y:S04]  /*2730*/  STL [R1+0x144], R5 ;  /* 0x0001440501007387 */ /* 0x000fe80000100800 */
[----:B------:R-:W-:Y:S04]  /*2740*/  STL [R1+0x150], R6 ;  /* 0x0001500601007387 */ /* 0x000fe80000100800 */
[----:B------:R-:W-:Y:S01]  /*2750*/  STL [R1+0x14c], R8 ;  /* 0x00014c0801007387 */ /* 0x000fe20000100800 */
[----:B------:R-:W-:-:S03]  /*2760*/  IMAD.U32 R25, RZ, RZ, UR12 ;  /* 0x0000000cff197e24 */ /* 0x000fc6000f8e00ff */
[----:B------:R-:W-:Y:S04]  /*2770*/  STL [R1+0x158], R7 ;  /* 0x0001580701007387 */ /* 0x000fe80000100800 */
[----:B------:R-:W-:Y:S04]  /*2780*/  STL [R1+0x154], R9 ;  /* 0x0001540901007387 */ /* 0x000fe80000100800 */
[----:B------:R-:W-:Y:S04]  /*2790*/  STL [R1+0x160], R10 ;  /* 0x0001600a01007387 */ /* 0x000fe80000100800 */
[----:B------:R-:W-:Y:S01]  /*27a0*/  STL [R1+0x15c], R12 ;  /* 0x00015c0c01007387 */ /* 0x000fe20000100800 */
[----:B------:R-:W-:-:S03]  /*27b0*/  IMAD.U32 R75, RZ, RZ, UR12 ;  /* 0x0000000cff4b7e24 */ /* 0x000fc6000f8e00ff */
[----:B------:R-:W-:Y:S01]  /*27c0*/  STL [R1+0x168], R11 ;  /* 0x0001680b01007387 */ /* 0x000fe20000100800 */
[----:B------:R-:W-:-:S03]  /*27d0*/  IMAD R54, R25, 0x2, R24 ;  /* 0x0000000219367824 */ /* 0x000fc600078e0218 */
        /* <DEDUP_REMOVED lines=9> */
[----:B------:R-:W-:-:S03]  /*2870*/  IMAD R88, R88, 0x2, R75 ;  /* 0x0000000258587824 */ /* 0x000fc600078e024b */
[----:B------:R-:W-:Y:S01]  /*2880*/  STL [R1+0x188], R19 ;  /* 0x0001881301007387 */ /* 0x000fe20000100800 */
[----:B------:R-:W-:-:S03]  /*2890*/  PLOP3.LUT P0, PT, PT, PT, UP1, 0x80, 0x8 ;  /* 0x000000000008781c */ /* 0x000fc60003f0f018 */
[----:B------:R-:W-:Y:S01]  /*28a0*/  STL [R1+0x184], R21 ;  /* 0x0001841501007387 */ /* 0x000fe20000100800 */
[----:B------:R-:W-:Y:S02]  /*28b0*/  IMAD.U32 R52, RZ, RZ, UR12 ;  /* 0x0000000cff347e24 */ /* 0x000fe4000f8e00ff */
[----:B------:R-:W-:Y:S01]  /*28c0*/  IMAD R25, R25, 0x2, R88 ;  /* 0x0000000219197824 */ /* 0x000fe200078e0258 */
[----:B-1----:R-:W-:Y:S01]  /*28d0*/  IADD3 R22, P3, PT, R24, R137, RZ ;  /* 0x0000008918167210 */ /* 0x002fe20007f7e0ff */
[----:B------:R-:W-:Y:S02]  /*28e0*/  IMAD.U32 R23, RZ, RZ, UR12 ;  /* 0x0000000cff177e24 */ /* 0x000fe4000f8e00ff */
[----:B------:R-:W-:Y:S01]  /*28f0*/  IMAD R52, R52, 0x2, R25 ;  /* 0x0000000234347824 */ /* 0x000fe200078e0219 */
[----:B------:R-:W-:Y:S02]  /*2900*/  PLOP3.LUT P2, PT, PT, PT, UP1, 0x80, 0x8 ;  /* 0x000000000008781c */ /* 0x000fe40003f4f018 */
[----:B------:R-:W-:Y:S01]  /*2910*/  LEA.HI.X.SX32 R24, R24, R136, 0x1, P3 ;  /* 0x0000008818187211 */ /* 0x000fe200018f0eff */
[----:B------:R-:W-:Y:S01]  /*2920*/  IMAD R76, R23, 0x2, R52 ;  /* 0x00000002174c7824 */ /* 0x000fe200078e0234 */
[----:B------:R-:W-:-:S02]  /*2930*/  PRMT R36, RZ, 0x7610, R36 ;  /* 0x00007610ff247816 */ /* 0x000fc40000000024 */
[----:B------:R-:W-:-:S04]  /*2940*/  IADD3 R23, P4, PT, R25, R137, RZ ;  /* 0x0000008919177210 */ /* 0x000fc80007f9e0ff */
[----:B------:R-:W-:Y:S02]  /*2950*/  LEA.HI.X.SX32 R25, R25, R136, 0x1, P4 ;  /* 0x0000008819197211 */ /* 0x000fe400020f0eff */
[----:B------:R-:W-:Y:S01]  /*2960*/  PRMT R29, RZ, 0x7610, R29 ;  /* 0x00007610ff1d7816 */ /* 0x000fe2000000001d */
[----:B--2---:R1:W-:Y:S02]  /*2970*/  STL [R1+0x74], R27 ;  /* 0x0000741b01007387 */ /* 0x0043e40000100800 */
[----:B-1----:R-:W-:-:S04]  /*2980*/  LOP3.LUT R27, R100, 0x50, RZ, 0xfc, !PT ;  /* 0x00000050641b7812 */ /* 0x002fc800078efcff */
[----:B------:R-:W-:Y:S01]  /*2990*/  ISETP.LT.AND P0, PT, R27, UR22, P0 ;  /* 0x000000161b007c0c */ /* 0x000fe20008701270 */
[----:B------:R-:W-:Y:S01]  /*29a0*/  IMAD.U32 R27, RZ, RZ, UR12 ;  /* 0x0000000cff1b7e24 */ /* 0x000fe2000f8e00ff */
[----:B---3--:R1:W-:Y:S03]  /*29b0*/  STL [R1+0x70], R26 ;  /* 0x0000701a01007387 */ /* 0x0083e60000100800 */
[----:B------:R-:W-:Y:S01]  /*29c0*/  IMAD R28, R27, 0x4, R76 ;  /* 0x000000041b1c7824 */ /* 0x000fe200078e024c */
[----:B-1----:R-:W-:-:S07]  /*29d0*/  LOP3.LUT R26, R100, 0x58, RZ, 0xfc, !PT ;  /* 0x00000058641a7812 */ /* 0x002fce00078efcff */
[----:B------:R-:W-:Y:S01]  /*29e0*/  @P0 IMAD.MOV.U32 R27, RZ, RZ, R24 ;  /* 0x000000ffff1b0224 */ /* 0x000fe200078e0018 */
[----:B------:R-:W-:Y:S01]  /*29f0*/  ISETP.LT.AND P2, PT, R26, UR22, P2 ;  /* 0x000000161a007c0c */ /* 0x000fe20009741270 */
[----:B------:R-:W-:-:S05]  /*2a00*/  @P0 IMAD.MOV.U32 R26, RZ, RZ, R22 ;  /* 0x000000ffff1a0224 */ /* 0x000fca00078e0016 */
[----:B------:R1:W2:Y:S07]  /*2a10*/  @P0 LDG.E.U8 R36, desc[UR20][R26.64] ;  /* 0x000000141a240981 */ /* 0x0002ae000c1e1100 */
[----:B-1----:R-:W-:Y:S02]  /*2a20*/  @P2 IMAD.MOV.U32 R26, RZ, RZ, R23 ;  /* 0x000000ffff1a2224 */ /* 0x002fe400078e0017 */
[----:B------:R-:W-:-:S05]  /*2a30*/  @P2 IMAD.MOV.U32 R27, RZ, RZ, R25 ;  /* 0x000000ffff1b2224 */ /* 0x000fca00078e0019 */
[----:B------:R1:W3:Y:S01]  /*2a40*/  @P2 LDG.E.U8 R29, desc[UR20][R26.64] ;  /* 0x000000141a1d2981 */ /* 0x0002e2000c1e1100 */
[----:B------:R-:W-:-:S03]  /*2a50*/  IMAD.U32 R53, RZ, RZ, UR12 ;  /* 0x0000000cff357e24 */ /* 0x000fc6000f8e00ff */
[----:B------:R-:W-:Y:S01]  /*2a60*/  STL [R1+0x190], R22 ;  /* 0x0001901601007387 */ /* 0x000fe20000100800 */
[----:B------:R-:W-:-:S03]  /*2a70*/  IMAD R53, R53, 0x2, R28 ;  /* 0x0000000235357824 */ /* 0x000fc600078e021c */
[----:B------:R-:W-:Y:S01]  /*2a80*/  STL [R1+0x18c], R24 ;  /* 0x00018c1801007387 */ /* 0x000fe20000100800 */
[----:B------:R-:W-:Y:S01]  /*2a90*/  IMAD.U32 R38, RZ, RZ, UR12 ;  /* 0x0000000cff267e24 */ /* 0x000fe2000f8e00ff */
[C---:B------:R-:W-:Y:S02]  /*2aa0*/  LOP3.LUT R37, R100.reuse, 0x60, RZ, 0xfc, !PT ;  /* 0x0000006064257812 */ /* 0x040fe400078efcff */
[----:B------:R-:W-:Y:S01]  /*2ab0*/  PLOP3.LUT P0, PT, PT, PT, UP1, 0x80, 0x8 ;  /* 0x000000000008781c */ /* 0x000fe20003f0f018 */
[----:B------:R-:W-:Y:S01]  /*2ac0*/  IMAD.U32 R176, RZ, RZ, UR12 ;  /* 0x0000000cffb07e24 */ /* 0x000fe2000f8e00ff */
[----:B------:R-:W-:Y:S02]  /*2ad0*/  PLOP3.LUT P2, PT, PT, PT, UP1, 0x80, 0x8 ;  /* 0x000000000008781c */ /* 0x000fe40003f4f018 */
[----:B------:R-:W-:Y:S02]  /*2ae0*/  ISETP.LT.AND P0, PT, R37, UR22, P0 ;  /* 0x0000001625007c0c */ /* 0x000fe40008701270 */
[----:B------:R-:W-:-:S02]  /*2af0*/  LOP3.LUT R37, R100, 0x68, RZ, 0xfc, !PT ;  /* 0x0000006864257812 */ /* 0x000fc400078efcff */
[C---:B-1----:R-:W-:Y:S02]  /*2b00*/  IADD3 R26, P4, PT, R28.reuse, R137, RZ ;  /* 0x000000891c1a7210 */ /* 0x042fe40007f9e0ff */
[----:B------:R-:W-:Y:S01]  /*2b10*/  ISETP.LT.AND P2, PT, R37, UR22, P2 ;  /* 0x0000001625007c0c */ /* 0x000fe20009741270 */
[----:B------:R-:W-:Y:S01]  /*2b20*/  IMAD.U32 R183, RZ, RZ, UR12 ;  /* 0x0000000cffb77e24 */ /* 0x000fe2000f8e00ff */
[----:B------:R-:W-:Y:S01]  /*2b30*/  LEA.HI.X.SX32 R27, R28, R136, 0x1, P4 ;  /* 0x000000881c1b7211 */ /* 0x000fe200020f0eff */
[----:B------:R-:W-:Y:S01]  /*2b40*/  IMAD.U32 R28, RZ, RZ, UR12 ;  /* 0x0000000cff1c7e24 */ /* 0x000fe2000f8e00ff */
[----:B------:R-:W-:Y:S02]  /*2b50*/  PRMT R31, RZ, 0x7610, R31 ;  /* 0x00007610ff1f7816 */ /* 0x000fe4000000001f */
[----:B------:R-:W-:-:S06]  /*2b60*/  PRMT R33, RZ, 0x7610, R33 ;  /* 0x00007610ff217816 */ /* 0x000fcc0000000021 */
[----:B------:R-:W4:Y:S04]  /*2b70*/  @P0 LDG.E.U8 R33, desc[UR20][R26.64] ;  /* 0x000000141a210981 */ /* 0x000f28000c1e1100 */
[----:B--2---:R1:W-:Y:S02]  /*2b80*/  STL [R1+0x6c], R36 ;  /* 0x00006c2401007387 */ /* 0x0043e40000100800 */
[----:B-1----:R-:W-:-:S04]  /*2b90*/  IMAD.U32 R36, RZ, RZ, UR12 ;  /* 0x0000000cff247e24 */ /* 0x002fc8000f8e00ff */
[----:B------:R-:W-:-:S04]  /*2ba0*/  IMAD R169, R36, 0x2, R53 ;  /* 0x0000000224a97824 */ /* 0x000fc800078e0235 */
[----:B------:R-:W-:Y:S01]  /*2bb0*/  IMAD R171, R38, 0x2, R169 ;  /* 0x0000000226ab7824 */ /* 0x000fe200078e02a9 */
[----:B------:R-:W-:Y:S03]  /*2bc0*/  STL [R1+0x198], R23 ;  /* 0x0001981701007387 */ /* 0x000fe60000100800 */
[----:B------:R-:W-:Y:S01]  /*2bd0*/  IMAD R173, R36, 0x2, R171 ;  /* 0x0000000224ad7824 */ /* 0x000fe200078e02ab */
[----:B------:R-:W-:Y:S03]  /*2be0*/  STL [R1+0x194], R25 ;  /* 0x0001941901007387 */ /* 0x000fe60000100800 */
[----:B------:R-:W-:Y:S01]  /*2bf0*/  IMAD R176, R176, 0x2, R173 ;  /* 0x00000002b0b07824 */ /* 0x000fe200078e02ad */
[----:B---3--:R1:W-:Y:S01]  /*2c00*/  STL [R1+0x68], R29 ;  /* 0x0000681d01007387 */ /* 0x0083e20000100800 */
[----:B------:R-:W-:Y:S01]  /*2c10*/  IADD3 R174, P4, PT, R173, R137, RZ ;  /* 0x00000089adae7210 */ /* 0x000fe20007f9e0ff */
[----:B-1----:R-:W-:-:S04]  /*2c20*/  IMAD.U32 R29, RZ, RZ, UR12 ;  /* 0x0000000cff1d7e24 */ /* 0x002fc8000f8e00ff */
[----:B------:R-:W-:Y:S01]  /*2c30*/  IMAD R178, R29, 0x2, R176 ;  /* 0x000000021db27824 */ /* 0x000fe200078e02b0 */
[----:B------:R-:W-:-:S03]  /*2c40*/  LEA.HI.X.SX32 R173, R173, R136, 0x1, P4 ;  /* 0x00000088adad7211 */ /* 0x000fc600020f0eff */
[----:B------:R-:W-:Y:S02]  /*2c50*/  IMAD R183, R183, 0x4, R178 ;  /* 0x00000004b7b77824 */ /* 0x000fe400078e02b2 */
[----:B------:R-:W-:Y:S02]  /*2c60*/  @P2 IMAD.MOV.U32 R29, RZ, RZ, R173 ;  /* 0x000000ffff1d2224 */ /* 0x000fe400078e00ad */
[----:B------:R-:W-:Y:S02]  /*2c70*/  IMAD R185, R28, 0x2, R183 ;  /* 0x000000021cb97824 */ /* 0x000fe400078e02b7 */
[----:B------:R-:W-:-:S05]  /*2c80*/  @P2 IMAD.MOV.U32 R28, RZ, RZ, R174 ;  /* 0x000000ffff1c2224 */ /* 0x000fca00078e00ae */
[----:B------:R1:W2:Y:S01]  /*2c90*/  @P2 LDG.E.U8 R31, desc[UR20][R28.64] ;  /* 0x000000141c1f2981 */ /* 0x0002a2000c1e1100 */
[----:B------:R-:W-:Y:S02]  /*2ca0*/  LOP3.LUT R36, R100, 0x70, RZ, 0xfc, !PT ;  /* 0x0000007064247812 */ /* 0x000fe400078efcff */
[----:B------:R-:W-:-:S04]  /*2cb0*/  PLOP3.LUT P3, PT, PT, PT, UP1, 0x80, 0x8 ;  /* 0x000000000008781c */ /* 0x000fc80003f6f018 */
[----:B------:R-:W-:Y:S01]  /*2cc0*/  ISETP.LT.AND P3, PT, R36, UR22, P3 ;  /* 0x0000001624007c0c */ /* 0x000fe20009f61270 */
[----:B------:R-:W-:Y:S01]  /*2cd0*/  IMAD.U32 R36, RZ, RZ, UR12 ;  /* 0x0000000cff247e24 */ /* 0x000fe2000f8e00ff */
[C---:B------:R-:W-:Y:S01]  /*2ce0*/  IADD3 R184, P0, PT, R183.reuse, R137, RZ ;  /* 0x00000089b7b87210 */ /* 0x040fe20007f1e0ff */
[----:B------:R-:W-:Y:S02]  /*2cf0*/  STL [R1+0x1a0], R26 ;  /* 0x0001a01a01007387 */ /* 0x000fe40000100800 */
[----:B------:R-:W-:Y:S01]  /*2d00*/  IMAD R189, R36, 0x2, R185 ;  /* 0x0000000224bd7824 */ /* 0x000fe200078e02b9 */
[----:B------:R-:W-:Y:S01]  /*2d10*/  LEA.HI.X.SX32 R183, R183, R136, 0x1, P0 ;  /* 0x00000088b7b77211 */ /* 0x000fe200000f0eff */
[----:B------:R-:W-:Y:S01]  /*2d20*/  STL [R1+0x19c], R27 ;  /* 0x00019c1b01007387 */ /* 0x000fe20000100800 */
[----:B------:R-:W-:Y:S01]  /*2d30*/  PRMT R10, RZ, 0x7610, R10 ;  /* 0x00007610ff0a7816 */ /* 0x000fe2000000000a */
[----:B------:R-:W-:Y:S02]  /*2d40*/  IMAD.U32 R194, RZ, RZ, UR12 ;  /* 0x0000000cffc27e24 */ /* 0x000fe4000f8e00ff */
[----:B------:R3:W-:Y:S01]  /*2d50*/  STL [R1+0x1a4], R173 ;  /* 0x0001a4ad01007387 */ /* 0x0007e20000100800 */
[----:B------:R-:W-:Y:S01]  /*2d60*/  IMAD R191, R38, 0x2, R189 ;  /* 0x0000000226bf7824 */ /* 0x000fe200078e02bd */
[----:B------:R-:W-:Y:S01]  /*2d70*/  PLOP3.LUT P2, PT, PT, PT, UP1, 0x80, 0x8 ;  /* 0x000000000008781c */ /* 0x000fe20003f4f018 */
[----:B-1----:R-:W-:-:S02]  /*2d80*/  @P3 IMAD.MOV.U32 R28, RZ, RZ, R184 ;  /* 0x000000ffff1c3224 */ /* 0x002fc400078e00b8 */
[----:B------:R-:W-:Y:S02]  /*2d90*/  @P3 IMAD.MOV.U32 R29, RZ, RZ, R183 ;  /* 0x000000ffff1d3224 */ /* 0x000fe400078e00b7 */
[----:B------:R-:W-:-:S03]  /*2da0*/  IMAD R194, R194, 0x2, R191 ;  /* 0x00000002c2c27824 */ /* 0x000fc600078e02bf */
[----:B------:R1:W4:Y:S01]  /*2db0*/  @P3 LDG.E.U8 R10, desc[UR20][R28.64] ;  /* 0x000000141c0a3981 */ /* 0x000322000c1e1100 */
[----:B------:R-:W-:Y:S01]  /*2dc0*/  PLOP3.LUT P3, PT, PT, PT, UP1, 0x80, 0x8 ;  /* 0x000000000008781c */ /* 0x000fe20003f6f018 */
[----:B------:R-:W-:Y:S01]  /*2dd0*/  IMAD.U32 R79, RZ, RZ, UR12 ;  /* 0x0000000cff4f7e24 */ /* 0x000fe2000f8e00ff */
[CC--:B------:R-:W-:Y:S02]  /*2de0*/  IADD3 R195, P5, PT, R194.reuse, R137.reuse, RZ ;  /* 0x00000089c2c37210 */ /* 0x0c0fe40007fbe0ff */
[----:B------:R-:W-:Y:S01]  /*2df0*/  PLOP3.LUT P0, PT, PT, PT, UP1, 0x80, 0x8 ;  /* 0x000000000008781c */ /* 0x000fe20003f0f018 */
[----:B------:R-:W-:Y:S01]  /*2e00*/  IMAD R79, R79, 0x2, R194 ;  /* 0x000000024f4f7824 */ /* 0x000fe200078e02c2 */
[----:B------:R-:W-:Y:S02]  /*2e10*/  LEA.HI.X.SX32 R194, R194, R136, 0x1, P5 ;  /* 0x00000088c2c27211 */ /* 0x000fe400028f0eff */
[----:B-1----:R-:W-:Y:S02]  /*2e20*/  IADD3 R28, P4, PT, R30, R137, RZ ;  /* 0x000000891e1c7210 */ /* 0x002fe40007f9e0ff */
[----:B---3--:R-:W-:-:S02]  /*2e30*/  PRMT R173, RZ, 0x7610, R173 ;  /* 0x00007610ffad7816 */ /* 0x008fc400000000ad */
[----:B------:R-:W-:Y:S02]  /*2e40*/  LEA.HI.X.SX32 R29, R30, R136, 0x1, P4 ;  /* 0x000000881e1d7211 */ /* 0x000fe400020f0eff */
[----:B------:R-:W-:Y:S02]  /*2e50*/  PRMT R26, RZ, 0x7610, R26 ;  /* 0x00007610ff1a7816 */ /* 0x000fe4000000001a */
[----:B------:R-:W-:Y:S02]  /*2e60*/  LOP3.LUT R36, R100, 0x12, RZ, 0xfc, !PT ;  /* 0x0000001264247812 */ /* 0x000fe400078efcff */
[----:B------:R-:W-:Y:S02]  /*2e70*/  PRMT R27, RZ, 0x7610, R27 ;  /* 0x00007610ff1b7816 */ /* 0x000fe4000000001b */
[----:B------:R-:W-:Y:S02]  /*2e80*/  PRMT R23, RZ, 0x7610, R23 ;  /* 0x00007610ff177816 */ /* 0x000fe40000000017 */
[----:B------:R-:W-:-:S02]  /*2e90*/  PRMT R25, RZ, 0x7610, R25 ;  /* 0x00007610ff197816 */ /* 0x000fc40000000019 */
[C---:B------:R-:W-:Y:S02]  /*2ea0*/  LOP3.LUT R44, R100.reuse, 0x2a, RZ, 0xfc, !PT ;  /* 0x0000002a642c7812 */ /* 0x040fe400078efcff */
[C---:B------:R-:W-:Y:S02]  /*2eb0*/  LOP3.LUT R43, R100.reuse, 0x32, RZ, 0xfc, !PT ;  /* 0x00000032642b7812 */ /* 0x040fe400078efcff */
[----:B------:R-:W-:Y:S02]  /*2ec0*/  PRMT R22, RZ, 0x7610, R22 ;  /* 0x00007610ff167816 */ /* 0x000fe40000000016 */
[----:B------:R-:W-:Y:S02]  /*2ed0*/  PRMT R20, RZ, 0x7610, R20 ;  /* 0x00007610ff147816 */ /* 0x000fe40000000014 */
[----:B------:R-:W-:Y:S02]  /*2ee0*/  PRMT R18, RZ, 0x7610, R18 ;  /* 0x00007610ff127816 */ /* 0x000fe40000000012 */
[----:B------:R-:W-:-:S02]  /*2ef0*/  LOP3.LUT R50, R100, 0x42, RZ, 0xfc, !PT ;  /* 0x0000004264327812 */ /* 0x000fc400078efcff */
[C---:B------:R-:W-:Y:S02]  /*2f00*/  LOP3.LUT R49, R100.reuse, 0x4a, RZ, 0xfc, !PT ;  /* 0x0000004a64317812 */ /* 0x040fe400078efcff */
[----:B------:R-:W-:Y:S02]  /*2f10*/  PRMT R17, RZ, 0x7610, R17 ;  /* 0x00007610ff117816 */ /* 0x000fe40000000011 */
[----:B------:R-:W-:Y:S02]  /*2f20*/  PRMT R16, RZ, 0x7610, R16 ;  /* 0x00007610ff107816 */ /* 0x000fe40000000010 */
[----:B------:R-:W-:Y:S02]  /*2f30*/  PRMT R15, RZ, 0x7610, R15 ;  /* 0x00007610ff0f7816 */ /* 0x000fe4000000000f */
[C---:B------:R-:W-:Y:S02]  /*2f40*/  LOP3.LUT R57, R100.reuse, 0x5a, RZ, 0xfc, !PT ;  /* 0x0000005a64397812 */ /* 0x040fe400078efcff */
[----:B------:R-:W-:-:S02]  /*2f50*/  LOP3.LUT R55, R100, 0x62, RZ, 0xfc, !PT ;  /* 0x0000006264377812 */ /* 0x000fc400078efcff */
[----:B------:R-:W-:Y:S02]  /*2f60*/  PRMT R14, RZ, 0x7610, R14 ;  /* 0x00007610ff0e7816 */ /* 0x000fe4000000000e */
[----:B------:R-:W-:Y:S02]  /*2f70*/  PRMT R3, RZ, 0x7610, R3 ;  /* 0x00007610ff037816 */ /* 0x000fe40000000003 */
[----:B------:R-:W-:Y:S02]  /*2f80*/  PRMT R13, RZ, 0x7610, R13 ;  /* 0x00007610ff0d7816 */ /* 0x000fe4000000000d */
[----:B------:R-:W-:Y:S02]  /*2f90*/  PRMT R12, RZ, 0x7610, R12 ;  /* 0x00007610ff0c7816 */ /* 0x000fe4000000000c */
[----:B------:R-:W-:Y:S02]  /*2fa0*/  PRMT R11, RZ, 0x7610, R11 ;  /* 0x00007610ff0b7816 */ /* 0x000fe4000000000b */
[----:B------:R-:W-:-:S02]  /*2fb0*/  PRMT R9, RZ, 0x7610, R9 ;  /* 0x00007610ff097816 */ /* 0x000fc40000000009 */
[----:B------:R-:W-:Y:S02]  /*2fc0*/  PRMT R8, RZ, 0x7610, R8 ;  /* 0x00007610ff087816 */ /* 0x000fe40000000008 */
[C---:B------:R-:W-:Y:S02]  /*2fd0*/  LOP3.LUT R60, R100.reuse, 0x14, RZ, 0xfc, !PT ;  /* 0x00000014643c7812 */ /* 0x040fe400078efcff */
[----:B------:R-:W-:Y:S02]  /*2fe0*/  PRMT R7, RZ, 0x7610, R7 ;  /* 0x00007610ff077816 */ /* 0x000fe40000000007 */
[----:B------:R-:W-:Y:S02]  /*2ff0*/  PRMT R6, RZ, 0x7610, R6 ;  /* 0x00007610ff067816 */ /* 0x000fe40000000006 */
[----:B------:R-:W-:Y:S02]  /*3000*/  LOP3.LUT R63, R100, 0x24, RZ, 0xfc, !PT ;  /* 0x00000024643f7812 */ /* 0x000fe400078efcff */
[----:B------:R-:W-:-:S02]  /*3010*/  PRMT R5, RZ, 0x7610, R5 ;  /* 0x00007610ff057816 */ /* 0x000fc40000000005 */
[C---:B------:R-:W-:Y:S02]  /*3020*/  LOP3.LUT R67, R100.reuse, 0x2c, RZ, 0xfc, !PT ;  /* 0x0000002c64437812 */ /* 0x040fe400078efcff */
[----:B------:R-:W-:Y:S02]  /*3030*/  PRMT R4, RZ, 0x7610, R4 ;  /* 0x00007610ff047816 */ /* 0x000fe40000000004 */
[----:B------:R-:W-:Y:S01]  /*3040*/  PRMT R2, RZ, 0x7610, R2 ;  /* 0x00007610ff027816 */ /* 0x000fe20000000002 */
[----:B--2---:R1:W-:Y:S04]  /*3050*/  STL [R1+0x60], R31 ;  /* 0x0000601f01007387 */ /* 0x0043e80000100800 */
[----:B----4-:R2:W-:Y:S01]  /*3060*/  STL [R1+0x64], R33 ;  /* 0x0000642101007387 */ /* 0x0105e20000100800 */
[----:B-1----:R-:W-:-:S04]  /*3070*/  LOP3.LUT R31, R100, 0x78, RZ, 0xfc, !PT ;  /* 0x00000078641f7812 */ /* 0x002fc800078efcff */
[----:B------:R-:W-:Y:S02]  /*3080*/  ISETP.LT.AND P2, PT, R31, UR22, P2 ;  /* 0x000000161f007c0c */ /* 0x000fe40009741270 */
[C---:B--2---:R-:W-:Y:S02]  /*3090*/  LOP3.LUT R33, R100.reuse, 0x2, RZ, 0xfc, !PT ;  /* 0x0000000264217812 */ /* 0x044fe400078efcff */
[----:B------:R-:W-:Y:S02]  /*30a0*/  LOP3.LUT R31, R100, 0xa, RZ, 0xfc, !PT ;  /* 0x0000000a641f7812 */ /* 0x000fe400078efcff */
[----:B------:R-:W-:Y:S02]  /*30b0*/  ISETP.LT.AND P3, PT, R33, UR22, P3 ;  /* 0x0000001621007c0c */ /* 0x000fe40009f61270 */
[----:B------:R-:W-:-:S05]  /*30c0*/  ISETP.LT.AND P0, PT, R31, UR22, P0 ;  /* 0x000000161f007c0c */ /* 0x000fca0008701270 */
[----:B------:R-:W-:Y:S02]  /*30d0*/  @P2 IMAD.MOV.U32 R30, RZ, RZ, R195 ;  /* 0x000000ffff1e2224 */ /* 0x000fe400078e00c3 */
[----:B------:R-:W-:Y:S01]  /*30e0*/  @P2 IMAD.MOV.U32 R31, RZ, RZ, R194 ;  /* 0x000000ffff1f2224 */ /* 0x000fe200078e00c2 */
[----:B------:R-:W-:-:S03]  /*30f0*/  LOP3.LUT R33, R100, 0x1a, RZ, 0xfc, !PT ;  /* 0x0000001a64217812 */ /* 0x000fc600078efcff */
[----:B------:R-:W2:Y:S01]  /*3100*/  @P3 LDG.E.U8 R26, desc[UR20][R28.64] ;  /* 0x000000141c1a3981 */ /* 0x000ea2000c1e1100 */
[----:B------:R-:W-:-:S03]  /*3110*/  PLOP3.LUT P3, PT, PT, PT, UP1, 0x80, 0x8 ;  /* 0x000000000008781c */ /* 0x000fc60003f6f018 */
[----:B------:R1:W3:Y:S01]  /*3120*/  @P2 LDG.E.U8 R173, desc[UR20][R30.64] ;  /* 0x000000141ead2981 */ /* 0x0002e2000c1e1100 */
[----:B------:R-:W-:Y:S02]  /*3130*/  PLOP3.LUT P2, PT, PT, PT, UP1, 0x80, 0x8 ;  /* 0x000000000008781c */ /* 0x000fe40003f4f018 */
[----:B------:R-:W-:Y:S02]  /*3140*/  ISETP.LT.AND P3, PT, R33, UR22, P3 ;  /* 0x0000001621007c0c */ /* 0x000fe40009f61270 */
[----:B------:R-:W-:Y:S02]  /*3150*/  ISETP.LT.AND P2, PT, R36, UR22, P2 ;  /* 0x0000001624007c0c */ /* 0x000fe40009741270 */
[----:B-1----:R-:W-:-:S04]  /*3160*/  IADD3 R30, P4, PT, R32, R137, RZ ;  /* 0x00000089201e7210 */ /* 0x002fc80007f9e0ff */
[-C--:B------:R-:W-:Y:S02]  /*3170*/  LEA.HI.X.SX32 R31, R32, R136.reuse, 0x1, P4 ;  /* 0x00000088201f7211 */ /* 0x080fe400020f0eff */
[-C--:B------:R-:W-:Y:S02]  /*3180*/  IADD3 R32, P4, PT, R34, R137.reuse, RZ ;  /* 0x0000008922207210 */ /* 0x080fe40007f9e0ff */
[----:B------:R-:W-:Y:S01]  /*3190*/  IADD3 R33, P5, PT, R35, R137, RZ ;  /* 0x0000008923217210 */ /* 0x000fe20007fbe0ff */
[----:B------:R-:W4:Y:S01]  /*31a0*/  @P0 LDG.E.U8 R27, desc[UR20][R30.64] ;  /* 0x000000141e1b0981 */ /* 0x000f22000c1e1100 */
[----:B------:R-:W-:Y:S02]  /*31b0*/  LOP3.LUT R36, R100, 0x22, RZ, 0xfc, !PT ;  /* 0x0000002264247812 */ /* 0x000fe400078efcff */
[----:B------:R-:W-:Y:S02]  /*31c0*/  PLOP3.LUT P0, PT, PT, PT, UP1, 0x80, 0x8 ;  /* 0x000000000008781c */ /* 0x000fe40003f0f018 */
[----:B------:R-:W-:-:S02]  /*31d0*/  LEA.HI.X.SX32 R34, R34, R136, 0x1, P4 ;  /* 0x0000008822227211 */ /* 0x000fc400020f0eff */
[----:B------:R-:W-:Y:S02]  /*31e0*/  LEA.HI.X.SX32 R35, R35, R136, 0x1, P5 ;  /* 0x0000008823237211 */ /* 0x000fe400028f0eff */
[----:B------:R-:W-:Y:S01]  /*31f0*/  ISETP.LT.AND P0, PT, R36, UR22, P0 ;  /* 0x0000001624007c0c */ /* 0x000fe20008701270 */
[----:B------:R-:W-:Y:S02]  /*3200*/  @P2 IMAD.MOV.U32 R36, RZ, RZ, R32 ;  /* 0x000000ffff242224 */ /* 0x000fe400078e0020 */
[----:B------:R-:W-:Y:S02]  /*3210*/  @P2 IMAD.MOV.U32 R37, RZ, RZ, R34 ;  /* 0x000000ffff252224 */ /* 0x000fe400078e0022 */
[----:B------:R-:W-:Y:S02]  /*3220*/  @P3 IMAD.MOV.U32 R38, RZ, RZ, R33 ;  /* 0x000000ffff263224 */ /* 0x000fe400078e0021 */
[----:B------:R-:W-:Y:S01]  /*3230*/  @P3 IMAD.MOV.U32 R39, RZ, RZ, R35 ;  /* 0x000000ffff273224 */ /* 0x000fe200078e0023 */
[----:B------:R1:W2:Y:S01]  /*3240*/  @P2 LDG.E.U8 R23, desc[UR20][R36.64] ;  /* 0x0000001424172981 */ /* 0x0002a2000c1e1100 */
[----:B------:R-:W-:-:S03]  /*3250*/  PLOP3.LUT P2, PT, PT, PT, UP1, 0x80, 0x8 ;  /* 0x000000000008781c */ /* 0x000fc60003f4f018 */
[----:B------:R0:W2:Y:S01]  /*3260*/  @P3 LDG.E.U8 R25, desc[UR20][R38.64] ;  /* 0x0000001426193981 */ /* 0x0000a2000c1e1100 */
[----:B------:R-:W-:Y:S02]  /*3270*/  PLOP3.LUT P3, PT, PT, PT, UP1, 0x80, 0x8 ;  /* 0x000000000008781c */ /* 0x000fe40003f6f018 */
[----:B------:R-:W-:Y:S02]  /*3280*/  ISETP.LT.AND P2, PT, R44, UR22, P2 ;  /* 0x000000162c007c0c */ /* 0x000fe40009741270 */
[CC--:B-1----:R-:W-:Y:S02]  /*3290*/  IADD3 R36, P4, PT, R42.reuse, R137.reuse, RZ ;  /* 0x000000892a247210 */ /* 0x0c2fe40007f9e0ff */
[----:B------:R-:W-:Y:S02]  /*32a0*/  ISETP.LT.AND P3, PT, R43, UR22, P3 ;  /* 0x000000162b007c0c */ /* 0x000fe40009f61270 */
[----:B------:R-:W-:Y:S02]  /*32b0*/  LEA.HI.X.SX32 R37, R42, R136, 0x1, P4 ;  /* 0x000000882a257211 */ /* 0x000fe400020f0eff */
[----:B0-----:R-:W-:-:S02]  /*32c0*/  IADD3 R38, P4, PT, R40, R137, RZ ;  /* 0x0000008928267210 */ /* 0x001fc40007f9e0ff */
[C---:B------:R-:W-:Y:S01]  /*32d0*/  IADD3 R39, P5, PT, R41.reuse, R137, RZ ;  /* 0x0000008929277210 */ /* 0x040fe20007fbe0ff */
[----:B------:R-:W2:Y:S01]  /*32e0*/  @P0 LDG.E.U8 R22, desc[UR20][R36.64] ;  /* 0x0000001424160981 */ /* 0x000ea2000c1e1100 */
[----:B------:R-:W-:Y:S02]  /*32f0*/  LOP3.LUT R42, R100, 0x3a, RZ, 0xfc, !PT ;  /* 0x0000003a642a7812 */ /* 0x000fe400078efcff */
[----:B------:R-:W-:Y:S02]  /*3300*/  PLOP3.LUT P0, PT, PT, PT, UP1, 0x80, 0x8 ;  /* 0x000000000008781c */ /* 0x000fe40003f0f018 */
[-C--:B------:R-:W-:Y:S02]  /*3310*/  LEA.HI.X.SX32 R40, R40, R136.reuse, 0x1, P4 ;  /* 0x0000008828287211 */ /* 0x080fe400020f0eff */
[----:B------:R-:W-:Y:S02]  /*3320*/  LEA.HI.X.SX32 R41, R41, R136, 0x1, P5 ;  /* 0x0000008829297211 */ /* 0x000fe400028f0eff */
[----:B------:R-:W-:Y:S01]  /*3330*/  ISETP.LT.AND P0, PT, R42, UR22, P0 ;  /* 0x000000162a007c0c */ /* 0x000fe20008701270 */
[----:B------:R-:W-:-:S02]  /*3340*/  @P2 IMAD.MOV.U32 R42, RZ, RZ, R38 ;  /* 0x000000ffff2a2224 */ /* 0x000fc400078e0026 */
        /* <DEDUP_REMOVED lines=8> */
[CC--:B0-----:R-:W-:Y:S02]  /*33d0*/  IADD3 R42, P4, PT, R48.reuse, R137.reuse, RZ ;  /* 0x00000089302a7210 */ /* 0x0c1fe40007f9e0ff */
[----:B------:R-:W-:Y:S02]  /*33e0*/  ISETP.LT.AND P3, PT, R49, UR22, P3 ;  /* 0x0000001631007c0c */ /* 0x000fe40009f61270 */
[----:B------:R-:W-:Y:S02]  /*33f0*/  LEA.HI.X.SX32 R43, R48, R136, 0x1, P4 ;  /* 0x00000088302b7211 */ /* 0x000fe400020f0eff */
[----:B-1----:R-:W-:-:S02]  /*3400*/  IADD3 R44, P4, PT, R46, R137, RZ ;  /* 0x000000892e2c7210 */ /* 0x002fc40007f9e0ff */
        /* <DEDUP_REMOVED lines=27> */
[----:B------:R-:W2:Y:S01]  /*35c0*/  @P2 LDG.E.U8 R3, desc[UR20][R50.64] ;  /* 0x0000001432032981 */ /* 0x000ea2000c1e1100 */
[----:B------:R-:W-:Y:S01]  /*35d0*/  @P3 IMAD.MOV.U32 R54, RZ, RZ, R168 ;  /* 0x000000ffff363224 */ /* 0x000fe200078e00a8 */
[----:B------:R-:W-:Y:S01]  /*35e0*/  LOP3.LUT R57, R100, 0x72, RZ, 0xfc, !PT ;  /* 0x0000007264397812 */ /* 0x000fe200078efcff */
[----:B------:R-:W-:Y:S01]  /*35f0*/  @P3 IMAD.MOV.U32 R55, RZ, RZ, R52 ;  /* 0x000000ffff373224 */ /* 0x000fe200078e0034 */
[----:B------:R-:W-:-:S02]  /*3600*/  PLOP3.LUT P2, PT, PT, PT, UP1, 0x80, 0x8 ;  /* 0x000000000008781c */ /* 0x000fc40003f4f018 */
[CC--:B------:R-:W-:Y:S02]  /*3610*/  IADD3 R177, P4, PT, R176.reuse, R137.reuse, RZ ;  /* 0x00000089b0b17210 */ /* 0x0c0fe40007f9e0ff */
[----:B------:R-:W-:Y:S01]  /*3620*/  ISETP.LT.AND P2, PT, R57, UR22, P2 ;  /* 0x0000001639007c0c */ /* 0x000fe20009741270 */
[----:B------:R0:W2:Y:S01]  /*3630*/  @P3 LDG.E.U8 R13, desc[UR20][R54.64] ;  /* 0x00000014360d3981 */ /* 0x0000a2000c1e1100 */
[----:B------:R-:W-:Y:S02]  /*3640*/  LEA.HI.X.SX32 R176, R176, R136, 0x1, P4 ;  /* 0x00000088b0b07211 */ /* 0x000fe400020f0eff */
[----:B------:R-:W-:Y:S02]  /*3650*/  LOP3.LUT R53, R100, 0x7a, RZ, 0xfc, !PT ;  /* 0x0000007a64357812 */ /* 0x000fe400078efcff */
[----:B------:R-:W-:Y:S02]  /*3660*/  PLOP3.LUT P3, PT, PT, PT, UP1, 0x80, 0x8 ;  /* 0x000000000008781c */ /* 0x000fe40003f6f018 */
[----:B------:R-:W-:-:S02]  /*3670*/  IADD3 R188, P4, PT, R185, R137, RZ ;  /* 0x00000089b9bc7210 */ /* 0x000fc40007f9e0ff */
[----:B------:R-:W-:Y:S01]  /*3680*/  ISETP.LT.AND P3, PT, R53, UR22, P3 ;  /* 0x0000001635007c0c */ /* 0x000fe20009f61270 */
[----:B0-----:R-:W-:Y:S01]  /*3690*/  @P0 IMAD.MOV.U32 R54, RZ, RZ, R177 ;  /* 0x000000ffff360224 */ /* 0x001fe200078e00b1 */
[-C--:B------:R-:W-:Y:S01]  /*36a0*/  LEA.HI.X.SX32 R185, R185, R136.reuse, 0x1, P4 ;  /* 0x00000088b9b97211 */ /* 0x080fe200020f0eff */
[----:B------:R-:W-:Y:S01]  /*36b0*/  @P0 IMAD.MOV.U32 R55, RZ, RZ, R176 ;  /* 0x000000ffff370224 */ /* 0x000fe200078e00b0 */
[C---:B------:R-:W-:Y:S02]  /*36c0*/  IADD3 R57, P5, PT, R79.reuse, R137, RZ ;  /* 0x000000894f397210 */ /* 0x040fe40007fbe0ff */
[----:B------:R-:W-:Y:S02]  /*36d0*/  LOP3.LUT R53, R100, 0x4, RZ, 0xfc, !PT ;  /* 0x0000000464357812 */ /* 0x000fe400078efcff */
[----:B------:R0:W2:Y:S01]  /*36e0*/  @P0 LDG.E.U8 R12, desc[UR20][R54.64] ;  /* 0x00000014360c0981 */ /* 0x0000a2000c1e1100 */
[----:B------:R-:W-:Y:S02]  /*36f0*/  PLOP3.LUT P0, PT, PT, PT, UP1, 0x80, 0x8 ;  /* 0x000000000008781c */ /* 0x000fe40003f0f018 */
[----:B------:R-:W-:-:S02]  /*3700*/  LEA.HI.X.SX32 R196, R79, R136, 0x1, P5 ;  /* 0x000000884fc47211 */ /* 0x000fc400028f0eff */
[----:B------:R-:W-:Y:S01]  /*3710*/  ISETP.LT.AND P0, PT, R53, UR22, P0 ;  /* 0x0000001635007c0c */ /* 0x000fe20008701270 */
[----:B0-----:R-:W-:Y:S02]  /*3720*/  @P2 IMAD.MOV.U32 R54, RZ, RZ, R188 ;  /* 0x000000ffff362224 */ /* 0x001fe400078e00bc */
[----:B------:R-:W-:Y:S01]  /*3730*/  @P2 IMAD.MOV.U32 R55, RZ, RZ, R185 ;  /* 0x000000ffff372224 */ /* 0x000fe200078e00b9 */
[----:B------:R-:W-:-:S04]  /*3740*/  IADD3 R53, P4, PT, R56, R137, RZ ;  /* 0x0000008938357210 */ /* 0x000fc80007f9e0ff */
[----:B------:R0:W2:Y:S01]  /*3750*/  @P2 LDG.E.U8 R11, desc[UR20][R54.64] ;  /* 0x00000014360b2981 */ /* 0x0000a2000c1e1100 */
[----:B------:R-:W-:-:S03]  /*3760*/  PLOP3.LUT P2, PT, PT, PT, UP1, 0x80, 0x8 ;  /* 0x000000000008781c */ /* 0x000fc60003f4f018 */
[----:B------:R1:W-:Y:S01]  /*3770*/  STL [R1+0x124], R57 ;  /* 0x0001243901007387 */ /* 0x0003e20000100800 */
[----:B0-----:R-:W-:Y:S02]  /*3780*/  @P3 IMAD.MOV.U32 R54, RZ, RZ, R57 ;  /* 0x000000ffff363224 */ /* 0x001fe400078e0039 */
[----:B------:R-:W-:Y:S01]  /*3790*/  @P3 IMAD.MOV.U32 R55, RZ, RZ, R196 ;  /* 0x000000ffff373224 */ /* 0x000fe200078e00c4 */
[----:B-1----:R-:W-:-:S04]  /*37a0*/  LOP3.LUT R57, R100, 0xc, RZ, 0xfc, !PT ;  /* 0x0000000c64397812 */ /* 0x002fc800078efcff */
[----:B------:R0:W2:Y:S01]  /*37b0*/  @P3 LDG.E.U8 R9, desc[UR20][R54.64] ;  /* 0x0000001436093981 */ /* 0x0000a2000c1e1100 */
[----:B------:R-:W-:Y:S02]  /*37c0*/  ISETP.LT.AND P2, PT, R57, UR22, P2 ;  /* 0x0000001639007c0c */ /* 0x000fe40009741270 */
[----:B------:R-:W-:Y:S02]  /*37d0*/  PLOP3.LUT P3, PT, PT, PT, UP1, 0x80, 0x8 ;  /* 0x000000000008781c */ /* 0x000fe40003f6f018 */
[----:B0-----:R-:W-:Y:S01]  /*37e0*/  LEA.HI.X.SX32 R54, R56, R136, 0x1, P4 ;  /* 0x0000008838367211 */ /* 0x001fe200020f0eff */
[----:B------:R-:W-:Y:S01]  /*37f0*/  @P0 IMAD.MOV.U32 R56, RZ, RZ, R53 ;  /* 0x000000ffff380224 */ /* 0x000fe200078e0035 */
[----:B------:R-:W-:-:S03]  /*3800*/  IADD3 R55, P4, PT, R59, R137, RZ ;  /* 0x000000893b377210 */ /* 0x000fc60007f9e0ff */
[----:B------:R-:W-:Y:S01]  /*3810*/  @P0 IMAD.MOV.U32 R57, RZ, RZ, R54 ;  /* 0x000000ffff390224 */ /* 0x000fe200078e0036 */
[----:B------:R-:W-:Y:S02]  /*3820*/  ISETP.LT.AND P3, PT, R60, UR22, P3 ;  /* 0x000000163c007c0c */ /* 0x000fe40009f61270 */
[----:B------:R-:W-:Y:S02]  /*3830*/  LOP3.LUT R60, R100, 0x1c, RZ, 0xfc, !PT ;  /* 0x0000001c643c7812 */ /* 0x000fe400078efcff */
[----:B------:R0:W2:Y:S01]  /*3840*/  @P0 LDG.E.U8 R8, desc[UR20][R56.64] ;  /* 0x0000001438080981 */ /* 0x0000a2000c1e1100 */
[----:B------:R-:W-:-:S04]  /*3850*/  PLOP3.LUT P0, PT, PT, PT, UP1, 0x80, 0x8 ;  /* 0x000000000008781c */ /* 0x000fc80003f0f018 */
[----:B------:R-:W-:Y:S02]  /*3860*/  ISETP.LT.AND P0, PT, R60, UR22, P0 ;  /* 0x000000163c007c0c */ /* 0x000fe40008701270 */
[-C--:B0-----:R-:W-:Y:S02]  /*3870*/  LEA.HI.X.SX32 R57, R59, R136.reuse, 0x1, P4 ;  /* 0x000000883b397211 */ /* 0x081fe400020f0eff */
[C---:B------:R-:W-:Y:S01]  /*3880*/  IADD3 R56, P5, PT, R58.reuse, R137, RZ ;  /* 0x000000893a387210 */ /* 0x040fe20007fbe0ff */
[----:B------:R-:W-:Y:S02]  /*3890*/  @P2 IMAD.MOV.U32 R60, RZ, RZ, R55 ;  /* 0x000000ffff3c2224 */ /* 0x000fe400078e0037 */
[----:B------:R-:W-:Y:S01]  /*38a0*/  @P2 IMAD.MOV.U32 R61, RZ, RZ, R57 ;  /* 0x000000ffff3d2224 */ /* 0x000fe200078e0039 */
[----:B------:R-:W-:-:S04]  /*38b0*/  LEA.HI.X.SX32 R58, R58, R136, 0x1, P5 ;  /* 0x000000883a3a7211 */ /* 0x000fc800028f0eff */
[----:B------:R0:W2:Y:S01]  /*38c0*/  @P2 LDG.E.U8 R7, desc[UR20][R60.64] ;  /* 0x000000143c072981 */ /* 0x0000a2000c1e1100 */
[----:B------:R-:W-:Y:S02]  /*38d0*/  IADD3 R59, P4, PT, R62, R137, RZ ;  /* 0x000000893e3b7210 */ /* 0x000fe40007f9e0ff */
[----:B------:R-:W-:Y:S01]  /*38e0*/  PLOP3.LUT P2, PT, PT, PT, UP1, 0x80, 0x8 ;  /* 0x000000000008781c */ /* 0x000fe20003f4f018 */
[----:B0-----:R-:W-:Y:S02]  /*38f0*/  @P3 IMAD.MOV.U32 R60, RZ, RZ, R56 ;  /* 0x000000ffff3c3224 */ /* 0x001fe400078e0038 */
[----:B------:R-:W-:Y:S01]  /*3900*/  @P3 IMAD.MOV.U32 R61, RZ, RZ, R58 ;  /* 0x000000ffff3d3224 */ /* 0x000fe200078e003a */
[----:B------:R-:W-:-:S04]  /*3910*/  ISETP.LT.AND P2, PT, R63, UR22, P2 ;  /* 0x000000163f007c0c */ /* 0x000fc80009741270 */
[----:B------:R0:W2:Y:S01]  /*3920*/  @P3 LDG.E.U8 R6, desc[UR20][R60.64] ;  /* 0x000000143c063981 */ /* 0x0000a2000c1e1100 */
[----:B------:R-:W-:Y:S02]  /*3930*/  PLOP3.LUT P3, PT, PT, PT, UP1, 0x80, 0x8 ;  /* 0x000000000008781c */ /* 0x000fe40003f6f018 */
[----:B0-----:R-:W-:Y:S01]  /*3940*/  LEA.HI.X.SX32 R60, R62, R136, 0x1, P4 ;  /* 0x000000883e3c7211 */ /* 0x001fe200020f0eff */
[----:B------:R-:W-:Y:S01]  /*3950*/  @P0 IMAD.MOV.U32 R62, RZ, RZ, R59 ;  /* 0x000000ffff3e0224 */ /* 0x000fe200078e003b */
[----:B------:R-:W-:-:S03]  /*3960*/  IADD3 R61, P4, PT, R65, R137, RZ ;  /* 0x00000089413d7210 */ /* 0x000fc60007f9e0ff */
[----:B------:R-:W-:Y:S01]  /*3970*/  @P0 IMAD.MOV.U32 R63, RZ, RZ, R60 ;  /* 0x000000ffff3f0224 */ /* 0x000fe200078e003c */
[----:B------:R-:W-:-:S04]  /*3980*/  ISETP.LT.AND P3, PT, R67, UR22, P3 ;  /* 0x0000001643007c0c */ /* 0x000fc80009f61270 */
[----:B------:R0:W2:Y:S01]  /*3990*/  @P0 LDG.E.U8 R5, desc[UR20][R62.64] ;  /* 0x000000143e050981 */ /* 0x0000a2000c1e1100 */
[----:B------:R-:W-:Y:S02]  /*39a0*/  LOP3.LUT R67, R100, 0x34, RZ, 0xfc, !PT ;  /* 0x0000003464437812 */ /* 0x000fe400078efcff */
[----:B------:R-:W-:Y:S01]  /*39b0*/  PLOP3.LUT P0, PT, PT, PT, UP1, 0x80, 0x8 ;  /* 0x000000000008781c */ /* 0x000fe20003f0f018 */
[----:B------:R-:W-:Y:S01]  /*39c0*/  @P2 IMAD.MOV.U32 R102, RZ, RZ, R61 ;  /* 0x000000ffff662224 */ /* 0x000fe200078e003d */
[----:B0-----:R-:W-:Y:S02]  /*39d0*/  LEA.HI.X.SX32 R63, R65, R136, 0x1, P4 ;  /* 0x00000088413f7211 */ /* 0x001fe400020f0eff */
[----:B------:R-:W-:-:S03]  /*39e0*/  IADD3 R62, P5, PT, R64, R137, RZ ;  /* 0x00000089403e7210 */ /* 0x000fc60007fbe0ff */
[----:B------:R-:W-:Y:S01]  /*39f0*/  @P2 IMAD.MOV.U32 R103, RZ, RZ, R63 ;  /* 0x000000ffff672224 */ /* 0x000fe200078e003f */
[----:B------:R-:W-:Y:S02]  /*3a00*/  LEA.HI.X.SX32 R64, R64, R136, 0x1, P5 ;  /* 0x0000008840407211 */ /* 0x000fe400028f0eff */
[----:B------:R-:W-:Y:S02]  /*3a10*/  ISETP.LT.AND P0, PT, R67, UR22, P0 ;  /* 0x0000001643007c0c */ /* 0x000fe40008701270 */
[----:B------:R0:W2:Y:S01]  /*3a20*/  @P2 LDG.E.U8 R4, desc[UR20][R102.64] ;  /* 0x0000001466042981 */ /* 0x0000a2000c1e1100 */
[----:B------:R-:W-:Y:S02]  /*3a30*/  IADD3 R65, P4, PT, R66, R137, RZ ;  /* 0x0000008942417210 */ /* 0x000fe40007f9e0ff */
[----:B------:R-:W-:Y:S02]  /*3a40*/  LOP3.LUT R68, R100, 0x3c, RZ, 0xfc, !PT ;  /* 0x0000003c64447812 */ /* 0x000fe400078efcff */
[----:B------:R-:W-:Y:S01]  /*3a50*/  PLOP3.LUT P2, PT, PT, PT, UP1, 0x80, 0x8 ;  /* 0x000000000008781c */ /* 0x000fe20003f4f018 */
[----:B0-----:R-:W-:-:S02]  /*3a60*/  @P3 IMAD.MOV.U32 R102, RZ, RZ, R62 ;  /* 0x000000ffff663224 */ /* 0x001fc400078e003e */
[----:B------:R-:W-:Y:S01]  /*3a70*/  @P3 IMAD.MOV.U32 R103, RZ, RZ, R64 ;  /* 0x000000ffff673224 */ /* 0x000fe200078e0040 */
[----:B------:R-:W-:Y:S02]  /*3a80*/  LEA.HI.X.SX32 R66, R66, R136, 0x1, P4 ;  /* 0x0000008842427211 */ /* 0x000fe400020f0eff */
[----:B------:R-:W-:Y:S02]  /*3a90*/  LOP3.LUT R67, R100, 0x44, RZ, 0xfc, !PT ;  /* 0x0000004464437812 */ /* 0x000fe400078efcff */
[----:B------:R0:W2:Y:S01]  /*3aa0*/  @P3 LDG.E.U8 R2, desc[UR20][R102.64] ;  /* 0x0000001466023981 */ /* 0x0000a2000c1e1100 */
[----:B------:R-:W-:Y:S02]  /*3ab0*/  PLOP3.LUT P3, PT, PT, PT, UP1, 0x80, 0x8 ;  /* 0x000000000008781c */ /* 0x000fe40003f6f018 */
[----:B------:R-:W-:Y:S02]  /*3ac0*/  ISETP.LT.AND P2, PT, R68, UR22, P2 ;  /* 0x0000001644007c0c */ /* 0x000fe40009741270 */
[----:B------:R-:W-:-:S02]  /*3ad0*/  PRMT R252, RZ, 0x7610, R252 ;  /* 0x00007610fffc7816 */ /* 0x000fc400000000fc */
[----:B------:R-:W-:Y:S01]  /*3ae0*/  ISETP.LT.AND P3, PT, R67, UR22, P3 ;  /* 0x0000001643007c0c */ /* 0x000fe20009f61270 */
[----:B0-----:R-:W-:Y:S02]  /*3af0*/  @P0 IMAD.MOV.U32 R102, RZ, RZ, R65 ;  /* 0x000000ffff660224 */ /* 0x001fe400078e0041 */
[----:B------:R-:W-:Y:S01]  /*3b00*/  @P0 IMAD.MOV.U32 R103, RZ, RZ, R66 ;  /* 0x000000ffff670224 */ /* 0x000fe200078e0042 */
[C---:B------:R-:W-:Y:S02]  /*3b10*/  IADD3 R67, P4, PT, R69.reuse, R137, RZ ;  /* 0x0000008945437210 */ /* 0x040fe40007f9e0ff */
[----:B------:R-:W-:Y:S02]  /*3b20*/  LOP3.LUT R71, R100, 0x4c, RZ, 0xfc, !PT ;  /* 0x0000004c64477812 */ /* 0x000fe400078efcff */
[----:B------:R0:W2:Y:S01]  /*3b30*/  @P0 LDG.E.U8 R252, desc[UR20][R102.64] ;  /* 0x0000001466fc0981 */ /* 0x0000a2000c1e1100 */
[----:B------:R-:W-:Y:S02]  /*3b40*/  PLOP3.LUT P0, PT, PT, PT, UP1, 0x80, 0x8 ;  /* 0x000000000008781c */ /* 0x000fe40003f0f018 */
[----:B------:R-:W-:-:S02]  /*3b50*/  LEA.HI.X.SX32 R69, R69, R136, 0x1, P4 ;  /* 0x0000008845457211 */ /* 0x000fc400020f0eff */
[CC--:B------:R-:W-:Y:S02]  /*3b60*/  IADD3 R68, P5, PT, R70.reuse, R137.reuse, RZ ;  /* 0x0000008946447210 */ /* 0x0c0fe40007fbe0ff */
[----:B------:R-:W-:Y:S02]  /*3b70*/  PRMT R251, RZ, 0x7610, R251 ;  /* 0x00007610fffb7816 */ /* 0x000fe400000000fb */
[----:B------:R-:W-:Y:S01]  /*3b80*/  ISETP.LT.AND P0, PT, R71, UR22, P0 ;  /* 0x0000001647007c0c */ /* 0x000fe20008701270 */
[----:B0-----:R-:W-:Y:S01]  /*3b90*/  @P2 IMAD.MOV.U32 R102, RZ, RZ, R67 ;  /* 0x000000ffff662224 */ /* 0x001fe200078e0043 */
[----:B------:R-:W-:Y:S01]  /*3ba0*/  LEA.HI.X.SX32 R70, R70, R136, 0x1, P5 ;  /* 0x0000008846467211 */ /* 0x000fe200028f0eff */
[----:B------:R-:W-:Y:S01]  /*3bb0*/  @P2 IMAD.MOV.U32 R103, RZ, RZ, R69 ;  /* 0x000000ffff672224 */ /* 0x000fe200078e0045 */
[----:B------:R-:W-:Y:S02]  /*3bc0*/  IADD3 R71, P4, PT, R72, R137, RZ ;  /* 0x0000008948477210 */ /* 0x000fe40007f9e0ff */
[----:B------:R-:W-:-:S02]  /*3bd0*/  PRMT R250, RZ, 0x7610, R250 ;  /* 0x00007610fffa7816 */ /* 0x000fc400000000fa */
[----:B------:R0:W2:Y:S01]  /*3be0*/  @P2 LDG.E.U8 R251, desc[UR20][R102.64] ;  /* 0x0000001466fb2981 */ /* 0x0000a2000c1e1100 */
[----:B------:R-:W-:Y:S02]  /*3bf0*/  LEA.HI.X.SX32 R72, R72, R136, 0x1, P4 ;  /* 0x0000008848487211 */ /* 0x000fe400020f0eff */
[----:B------:R-:W-:Y:S02]  /*3c00*/  LOP3.LUT R74, R100, 0x54, RZ, 0xfc, !PT ;  /* 0x00000054644a7812 */ /* 0x000fe400078efcff */
[----:B------:R-:W-:Y:S01]  /*3c10*/  PLOP3.LUT P2, PT, PT, PT, UP1, 0x80, 0x8 ;  /* 0x000000000008781c */ /* 0x000fe20003f4f018 */
[----:B0-----:R-:W-:Y:S02]  /*3c20*/  @P3 IMAD.MOV.U32 R102, RZ, RZ, R68 ;  /* 0x000000ffff663224 */ /* 0x001fe400078e0044 */
[----:B------:R-:W-:Y:S01]  /*3c30*/  @P3 IMAD.MOV.U32 R103, RZ, RZ, R70 ;  /* 0x000000ffff673224 */ /* 0x000fe200078e0046 */
[----:B------:R-:W-:-:S04]  /*3c40*/  PRMT R249, RZ, 0x7610, R249 ;  /* 0x00007610fff97816 */ /* 0x000fc800000000f9 */
[----:B------:R0:W2:Y:S01]  /*3c50*/  @P3 LDG.E.U8 R250, desc[UR20][R102.64] ;  /* 0x0000001466fa3981 */ /* 0x0000a2000c1e1100 */
[----:B------:R-:W-:Y:S02]  /*3c60*/  LOP3.LUT R73, R100, 0x5c, RZ, 0xfc, !PT ;  /* 0x0000005c64497812 */ /* 0x000fe400078efcff */
[----:B------:R-:W-:Y:S02]  /*3c70*/  PLOP3.LUT P3, PT, PT, PT, UP1, 0x80, 0x8 ;  /* 0x000000000008781c */ /* 0x000fe40003f6f018 */
[----:B------:R-:W-:Y:S01]  /*3c80*/  ISETP.LT.AND P2, PT, R74, UR22, P2 ;  /* 0x000000164a007c0c */ /* 0x000fe20009741270 */
[----:B0-----:R-:W-:Y:S02]  /*3c90*/  @P0 IMAD.MOV.U32 R102, RZ, RZ, R71 ;  /* 0x000000ffff660224 */ /* 0x001fe400078e0047 */
[----:B------:R-:W-:-:S05]  /*3ca0*/  @P0 IMAD.MOV.U32 R103, RZ, RZ, R72 ;  /* 0x000000ffff670224 */ /* 0x000fca00078e0048 */
[----:B------:R0:W2:Y:S01]  /*3cb0*/  @P0 LDG.E.U8 R249, desc[UR20][R102.64] ;  /* 0x0000001466f90981 */ /* 0x0000a2000c1e1100 */
[----:B------:R-:W-:Y:S02]  /*3cc0*/  ISETP.LT.AND P0, PT, R73, UR22, P3 ;  /* 0x0000001649007c0c */ /* 0x000fe40009f01270 */
[CC--:B------:R-:W-:Y:S02]  /*3cd0*/  IADD3 R73, P4, PT, R75.reuse, R137.reuse, RZ ;  /* 0x000000894b497210 */ /* 0x0c0fe40007f9e0ff */
[----:B------:R-:W-:Y:S02]  /*3ce0*/  PLOP3.LUT P3, PT, PT, PT, UP1, 0x80, 0x8 ;  /* 0x000000000008781c */ /* 0x000fe40003f6f018 */
[----:B------:R-:W-:Y:S02]  /*3cf0*/  LEA.HI.X.SX32 R75, R75, R136, 0x1, P4 ;  /* 0x000000884b4b7211 */ /* 0x000fe400020f0eff */
[----:B0-----:R-:W-:Y:S02]  /*3d00*/  LOP3.LUT R102, R100, 0x64, RZ, 0xfc, !PT ;  /* 0x0000006464667812 */ /* 0x001fe400078efcff */
[----:B------:R-:W-:Y:S01]  /*3d10*/  PRMT R248, RZ, 0x7610, R248 ;  /* 0x00007610fff87816 */ /* 0x000fe200000000f8 */
[----:B------:R-:W-:Y:S01]  /*3d20*/  @P2 IMAD.MOV.U32 R103, RZ, RZ, R75 ;  /* 0x000000ffff672224 */ /* 0x000fe200078e004b */
[----:B------:R-:W-:Y:S01]  /*3d30*/  ISETP.LT.AND P3, PT, R102, UR22, P3 ;  /* 0x0000001666007c0c */ /* 0x000fe20009f61270 */
[----:B------:R-:W-:Y:S01]  /*3d40*/  @P2 IMAD.MOV.U32 R102, RZ, RZ, R73 ;  /* 0x000000ffff662224 */ /* 0x000fe200078e0049 */
[----:B------:R-:W-:-:S04]  /*3d50*/  IADD3 R74, P5, PT, R76, R137, RZ ;  /* 0x000000894c4a7210 */ /* 0x000fc80007fbe0ff */
[-C--:B------:R-:W-:Y:S01]  /*3d60*/  LEA.HI.X.SX32 R76, R76, R136.reuse, 0x1, P5 ;  /* 0x000000884c4c7211 */ /* 0x080fe200028f0eff */
[----:B------:R0:W2:Y:S01]  /*3d70*/  @P2 LDG.E.U8 R248, desc[UR20][R102.64] ;  /* 0x0000001466f82981 */ /* 0x0000a2000c1e1100 */
[C---:B------:R-:W-:Y:S01]  /*3d80*/  IADD3 R170, P2, PT, R169.reuse, R137, RZ ;  /* 0x00000089a9aa7210 */ /* 0x040fe20007f5e0ff */
[C---:B------:R-:W-:Y:S01]  /*3d90*/  VIADD R206, R0.reuse, 0x33 ;  /* 0x0000003300ce7836 */ /* 0x040fe20000000000 */
[----:B------:R-:W-:Y:S01]  /*3da0*/  PRMT R247, RZ, 0x7610, R247 ;  /* 0x00007610fff77816 */ /* 0x000fe200000000f7 */
[C---:B------:R-:W-:Y:S01]  /*3db0*/  VIADD R204, R0.reuse, 0x35 ;  /* 0x0000003500cc7836 */ /* 0x040fe20000000000 */
[----:B------:R-:W-:Y:S01]  /*3dc0*/  LEA.HI.X.SX32 R169, R169, R136, 0x1, P2 ;  /* 0x00000088a9a97211 */ /* 0x000fe200010f0eff */
[----:B------:R-:W-:Y:S02]  /*3dd0*/  VIADD R182, R0, 0x34 ;  /* 0x0000003400b67836 */ /* 0x000fe40000000000 */
[----:B0-----:R-:W-:Y:S02]  /*3de0*/  @P0 IMAD.MOV.U32 R102, RZ, RZ, R74 ;  /* 0x000000ffff660224 */ /* 0x001fe400078e004a */
[----:B------:R-:W-:Y:S01]  /*3df0*/  @P0 IMAD.MOV.U32 R103, RZ, RZ, R76 ;  /* 0x000000ffff670224 */ /* 0x000fe200078e004c */
[----:B------:R-:W-:-:S02]  /*3e00*/  IABS R138, R206 ;  /* 0x000000ce008a7213 */ /* 0x000fc40000000000 */
[----:B------:R-:W-:Y:S02]  /*3e10*/  PRMT R246, RZ, 0x7610, R246 ;  /* 0x00007610fff67816 */ /* 0x000fe400000000f6 */
[----:B------:R0:W2:Y:S01]  /*3e20*/  @P0 LDG.E.U8 R247, desc[UR20][R102.64] ;  /* 0x0000001466f70981 */ /* 0x0000a2000c1e1100 */
[----:B------:R-:W-:Y:S01]  /*3e30*/  IABS R111, R204 ;  /* 0x000000cc006f7213 */ /* 0x000fe20000000000 */
[----:B------:R-:W-:Y:S01]  /*3e40*/  VIADD R203, R0, 0x36 ;  /* 0x0000003600cb7836 */ /* 0x000fe20000000000 */
[----:B------:R-:W-:Y:S01]  /*3e50*/  IABS R139, R182 ;  /* 0x000000b6008b7213 */ /* 0x000fe20000000000 */
[----:B------:R-:W-:-:S04]  /*3e60*/  IMAD.HI.U32 R104, R87, R138, RZ ;  /* 0x0000008a57687227 */ /* 0x000fc800078e00ff */
[----:B0-----:R-:W-:Y:S02]  /*3e70*/  @P3 IMAD.MOV.U32 R102, RZ, RZ, R170 ;  /* 0x000000ffff663224 */ /* 0x001fe400078e00aa */
[----:B------:R-:W-:Y:S02]  /*3e80*/  @P3 IMAD.MOV.U32 R103, RZ, RZ, R169 ;  /* 0x000000ffff673224 */ /* 0x000fe400078e00a9 */
[----:B------:R-:W-:-:S03]  /*3e90*/  VIADD R207, R0, 0x38 ;  /* 0x0000003800cf7836 */ /* 0x000fc60000000000 */
[----:B------:R0:W2:Y:S01]  /*3ea0*/  @P3 LDG.E.U8 R246, desc[UR20][R102.64] ;  /* 0x0000001466f63981 */ /* 0x0000a2000c1e1100 */
[----:B------:R-:W-:Y:S01]  /*3eb0*/  VIADD R205, R0, 0x37 ;  /* 0x0000003700cd7836 */ /* 0x000fe20000000000 */
[----:B------:R-:W-:Y:S02]  /*3ec0*/  IABS R110, R203 ;  /* 0x000000cb006e7213 */ /* 0x000fe40000000000 */
[----:B------:R-:W-:Y:S01]  /*3ed0*/  IABS R108, R207 ;  /* 0x000000cf006c7213 */ /* 0x000fe20000000000 */
[----:B0-----:R-:W-:-:S04]  /*3ee0*/  IMAD.HI.U32 R103, R87, R111, RZ ;  /* 0x0000006f57677227 */ /* 0x001fc800078e00ff */
[----:B------:R-:W-:Y:S02]  /*3ef0*/  IMAD.MOV R102, RZ, RZ, -R104 ;  /* 0x000000ffff667224 */ /* 0x000fe400078e0a68 */
[----:B------:R-:W-:Y:S01]  /*3f00*/  IMAD.HI.U32 R104, R87, R139, RZ ;  /* 0x0000008b57687227 */ /* 0x000fe200078e00ff */
[----:B------:R-:W-:-:S03]  /*3f10*/  IABS R109, R205 ;  /* 0x000000cd006d7213 */ /* 0x000fc60000000000 */
[----:B------:R-:W-:Y:S02]  /*3f20*/  IMAD.MOV R103, RZ, RZ, -R103 ;  /* 0x000000ffff677224 */ /* 0x000fe400078e0a67 */
[----:B------:R-:W-:Y:S02]  /*3f30*/  IMAD R138, R77, R102, R138 ;  /* 0x000000664d8a7224 */ /* 0x000fe400078e028a */
[----:B------:R-:W-:Y:S02]  /*3f40*/  IMAD.MOV R104, RZ, RZ, -R104 ;  /* 0x000000ffff687224 */ /* 0x000fe400078e0a68 */
[----:B------:R-:W-:Y:S02]  /*3f50*/  VIADD R208, R0, 0x39 ;  /* 0x0000003900d07836 */ /* 0x000fe40000000000 */
[----:B------:R-:W-:-:S04]  /*3f60*/  IMAD.HI.U32 R102, R87, R110, RZ ;  /* 0x0000006e57667227 */ /* 0x000fc800078e00ff */
[----:B------:R-:W-:Y:S02]  /*3f70*/  IMAD R111, R77, R103, R111 ;  /* 0x000000674d6f7224 */ /* 0x000fe400078e026f */
[----:B------:R-:W-:Y:S02]  /*3f80*/  VIADD R212, R0, 0x3b ;  /* 0x0000003b00d47836 */ /* 0x000fe40000000000 */
[----:B------:R-:W-:Y:S01]  /*3f90*/  IMAD.HI.U32 R103, R87, R108, RZ ;  /* 0x0000006c57677227 */ /* 0x000fe200078e00ff */
[----:B------:R-:W-:-:S03]  /*3fa0*/  IABS R107, R208 ;  /* 0x000000d0006b7213 */ /* 0x000fc60000000000 */
[----:B------:R-:W-:Y:S02]  /*3fb0*/  IMAD R139, R77, R104, R139 ;  /* 0x000000684d8b7224 */ /* 0x000fe400078e028b */
        /* <DEDUP_REMOVED lines=8> */
[----:B------:R-:W-:Y:S02]  /*4040*/  VIADD R213, R0, 0x3a ;  /* 0x0000003a00d57836 */ /* 0x000fe40000000000 */
[----:B------:R-:W-:Y:S02]  /*4050*/  IMAD R108, R77, R103, R108 ;  /* 0x000000674d6c7224 */ /* 0x000fe400078e026c */
[----:B------:R-:W-:Y:S01]  /*4060*/  IMAD.HI.U32 R103, R87, R105, RZ ;  /* 0x0000006957677227 */ /* 0x000fe200078e00ff */
[----:B------:R-:W-:-:S03]  /*4070*/  IABS R106, R213 ;  /* 0x000000d5006a7213 */ /* 0x000fc60000000000 */
[C---:B------:R-:W-:Y:S01]  /*4080*/  IMAD R109, R77.reuse, R104, R109 ;  /* 0x000000684d6d7224 */ /* 0x040fe200078e026d */
[----:B------:R-:W-:Y:S01]  /*4090*/  IABS R104, R215 ;  /* 0x000000d700687213 */ /* 0x000fe20000000000 */
[----:B------:R-:W-:Y:S02]  /*40a0*/  IMAD.MOV R102, RZ, RZ, -R102 ;  /* 0x000000ffff667224 */ /* 0x000fe400078e0a66 */
[----:B------:R-:W-:Y:S02]  /*40b0*/  IMAD.MOV R103, RZ, RZ, -R103 ;  /* 0x000000ffff677224 */ /* 0x000fe400078e0a67 */
[----:B------:R-:W-:Y:S02]  /*40c0*/  VIADD R214, R0, 0x3d ;  /* 0x0000003d00d67836 */ /* 0x000fe40000000000 */
[----:B------:R-:W-:Y:S02]  /*40d0*/  IMAD R107, R77, R102, R107 ;  /* 0x000000664d6b7224 */ /* 0x000fe400078e026b */
[----:B------:R-:W-:-:S04]  /*40e0*/  IMAD.HI.U32 R102, R87, R104, RZ ;  /* 0x0000006857667227 */ /* 0x000fc800078e00ff */
[----:B------:R-:W-:-:S04]  /*40f0*/  IMAD.HI.U32 R179, R87, R106, RZ ;  /* 0x0000006a57b37227 */ /* 0x000fc800078e00ff */
[----:B------:R-:W-:Y:S01]  /*4100*/  IMAD R105, R77, R103, R105 ;  /* 0x000000674d697224 */ /* 0x000fe200078e0269 */
[----:B------:R-:W-:Y:S01]  /*4110*/  IABS R103, R214 ;  /* 0x000000d600677213 */ /* 0x000fe20000000000 */
[----:B------:R-:W-:Y:S02]  /*4120*/  IMAD.MOV R102, RZ, RZ, -R102 ;  /* 0x000000ffff667224 */ /* 0x000fe400078e0a66 */
[C---:B------:R-:W-:Y:S02]  /*4130*/  VIADD R216, R0.reuse, 0x3e ;  /* 0x0000003e00d87836 */ /* 0x040fe40000000000 */
[----:B------:R-:W-:Y:S02]  /*4140*/  IMAD.MOV R179, RZ, RZ, -R179 ;  /* 0x000000ffffb37224 */ /* 0x000fe400078e0ab3 */
[----:B------:R-:W-:Y:S02]  /*4150*/  VIADD R193, R0, 0x3f ;  /* 0x0000003f00c17836 */ /* 0x000fe40000000000 */
[----:B------:R-:W-:-:S04]  /*4160*/  IMAD.HI.U32 R181, R87, R103, RZ ;  /* 0x0000006757b57227 */ /* 0x000fc800078e00ff */
[C---:B------:R-:W-:Y:S01]  /*4170*/  IMAD R104, R77.reuse, R102, R104 ;  /* 0x000000664d687224 */ /* 0x040fe200078e0268 */
[----:B------:R-:W-:Y:S01]  /*4180*/  IABS R102, R216 ;  /* 0x000000d800667213 */ /* 0x000fe20000000000 */
[----:B------:R-:W-:Y:S01]  /*4190*/  IMAD R106, R77, R179, R106 ;  /* 0x000000b34d6a7224 */ /* 0x000fe200078e026a */
[----:B------:R-:W-:Y:S01]  /*41a0*/  IABS R179, R193 ;  /* 0x000000c100b37213 */ /* 0x000fe20000000000 */
[----:B------:R-:W-:Y:S02]  /*41b0*/  IMAD.MOV R181, RZ, RZ, -R181 ;  /* 0x000000ffffb57224 */ /* 0x000fe400078e0ab5 */
[----:B------:R-:W-:Y:S01]  /*41c0*/  IMAD.HI.U32 R180, R87, R102, RZ ;  /* 0x0000006657b47227 */ /* 0x000fe200078e00ff */
[----:B------:R-:W-:-:S03]  /*41d0*/  PLOP3.LUT P0, PT, PT, PT, UP1, 0x80, 0x8 ;  /* 0x000000000008781c */ /* 0x000fc60003f0f018 */
[----:B------:R-:W-:Y:S01]  /*41e0*/  IMAD R103, R77, R181, R103 ;  /* 0x000000b54d677224 */ /* 0x000fe200078e0267 */
[----:B------:R-:W-:Y:S01]  /*41f0*/  LOP3.LUT R181, R100, 0x6c, RZ, 0xfc, !PT ;  /* 0x0000006c64b57812 */ /* 0x000fe200078efcff */
[----:B------:R-:W-:-:S03]  /*4200*/  IMAD.HI.U32 R87, R87, R179, RZ ;  /* 0x000000b357577227 */ /* 0x000fc600078e00ff */
[----:B------:R-:W-:Y:S01]  /*4210*/  ISETP.LT.AND P0, PT, R181, UR22, P0 ;  /* 0x00000016b5007c0c */ /* 0x000fe20008701270 */
[----:B------:R-:W-:-:S04]  /*4220*/  IMAD.MOV R87, RZ, RZ, -R87 ;  /* 0x000000ffff577224 */ /* 0x000fc800078e0a57 */
[----:B------:R-:W-:Y:S01]  /*4230*/  IMAD R87, R77, R87, R179 ;  /* 0x000000574d577224 */ /* 0x000fe200078e02b3 */
[----:B------:R-:W-:Y:S01]  /*4240*/  IADD3 R179, P2, PT, R178, R137, RZ ;  /* 0x00000089b2b37210 */ /* 0x000fe20007f5e0ff */
[----:B------:R-:W-:-:S03]  /*4250*/  IMAD.MOV R180, RZ, RZ, -R180 ;  /* 0x000000ffffb47224 */ /* 0x000fc600078e0ab4 */
[----:B------:R-:W-:Y:S01]  /*4260*/  LEA.HI.X.SX32 R178, R178, R136, 0x1, P2 ;  /* 0x00000088b2b27211 */ /* 0x000fe200010f0eff */
[C---:B------:R-:W-:Y:S01]  /*4270*/  IMAD R102, R77.reuse, R180, R102 ;  /* 0x000000b44d667224 */ /* 0x040fe200078e0266 */
[----:B------:R-:W-:Y:S01]  /*4280*/  PRMT R232, RZ, 0x7610, R232 ;  /* 0x00007610ffe87816 */ /* 0x000fe200000000e8 */
[----:B------:R-:W-:Y:S02]  /*4290*/  @P0 IMAD.MOV.U32 R180, RZ, RZ, R179 ;  /* 0x000000ffffb40224 */ /* 0x000fe400078e00b3 */
[----:B------:R-:W-:Y:S01]  /*42a0*/  @P0 IMAD.MOV.U32 R181, RZ, RZ, R178 ;  /* 0x000000ffffb50224 */ /* 0x000fe200078e00b2 */
[C---:B------:R-:W-:Y:S02]  /*42b0*/  ISETP.GT.U32.AND P5, PT, R77.reuse, R114, PT ;  /* 0x000000724d00720c */ /* 0x040fe40003fa4070 */
[C---:B------:R-:W-:Y:S02]  /*42c0*/  ISETP.GT.U32.AND P4, PT, R77.reuse, R115, PT ;  /* 0x000000734d00720c */ /* 0x040fe40003f84070 */
[----:B------:R0:W2:Y:S01]  /*42d0*/  @P0 LDG.E.U8 R232, desc[UR20][R180.64] ;  /* 0x00000014b4e80981 */ /* 0x0000a2000c1e1100 */
[----:B------:R-:W-:-:S02]  /*42e0*/  ISETP.GT.U32.AND P0, PT, R77, R117, PT ;  /* 0x000000754d00720c */ /* 0x000fc40003f04070 */
[C---:B------:R-:W-:Y:S02]  /*42f0*/  ISETP.GT.U32.AND P3, PT, R77.reuse, R112, PT ;  /* 0x000000704d00720c */ /* 0x040fe40003f64070 */
[----:B------:R-:W-:-:S04]  /*4300*/  ISETP.GT.U32.AND P2, PT, R77, R116, PT ;  /* 0x000000744d00720c */ /* 0x000fc80003f44070 */
[--C-:B------:R-:W-:Y:S01]  /*4310*/  @!P5 IMAD.IADD R114, R114, 0x1, -R77.reuse ;  /* 0x000000017272d824 */ /* 0x100fe200078e0a4d */
[----:B------:R-:W-:Y:S01]  /*4320*/  ISETP.GT.U32.AND P5, PT, R77, R119, PT ;  /* 0x000000774d00720c */ /* 0x000fe20003fa4070 */
[--C-:B------:R-:W-:Y:S01]  /*4330*/  @!P4 IMAD.IADD R115, R115, 0x1, -R77.reuse ;  /* 0x000000017373c824 */ /* 0x100fe200078e0a4d */
[----:B------:R-:W-:Y:S02]  /*4340*/  ISETP.GT.U32.AND P4, PT, R77, R120, PT ;  /* 0x000000784d00720c */ /* 0x000fe40003f84070 */
[--C-:B------:R-:W-:Y:S01]  /*4350*/  @!P0 IMAD.IADD R117, R117, 0x1, -R77.reuse ;  /* 0x0000000175758824 */ /* 0x100fe200078e0a4d */
[C---:B------:R-:W-:Y:S01]  /*4360*/  ISETP.GT.U32.AND P0, PT, R77.reuse, R122, PT ;  /* 0x0000007a4d00720c */ /* 0x040fe20003f04070 */
[--C-:B------:R-:W-:Y:S01]  /*4370*/  @!P3 IMAD.IADD R112, R112, 0x1, -R77.reuse ;  /* 0x000000017070b824 */ /* 0x100fe200078e0a4d */
[C---:B------:R-:W-:Y:S01]  /*4380*/  ISETP.GT.U32.AND P3, PT, R77.reuse, R118, PT ;  /* 0x000000764d00720c */ /* 0x040fe20003f64070 */
[----:B------:R-:W-:Y:S01]  /*4390*/  @!P2 IMAD.IADD R116, R116, 0x1, -R77 ;  /* 0x000000017474a824 */ /* 0x000fe200078e0a4d */
[----:B------:R-:W-:-:S04]  /*43a0*/  ISETP.GT.U32.AND P2, PT, R77, R121, PT ;  /* 0x000000794d00720c */ /* 0x000fc80003f44070 */
[--C-:B------:R-:W-:Y:S01]  /*43b0*/  @!P5 IMAD.IADD R119, R119, 0x1, -R77.reuse ;  /* 0x000000017777d824 */ /* 0x100fe200078e0a4d */
[C---:B------:R-:W-:Y:S01]  /*43c0*/  ISETP.GT.U32.AND P5, PT, R77.reuse, R124, PT ;  /* 0x0000007c4d00720c */ /* 0x040fe20003fa4070 */
[--C-:B------:R-:W-:Y:S01]  /*43d0*/  @!P4 IMAD.IADD R120, R120, 0x1, -R77.reuse ;  /* 0x000000017878c824 */ /* 0x100fe200078e0a4d */
[C---:B------:R-:W-:Y:S02]  /*43e0*/  ISETP.GT.U32.AND P4, PT, R77.reuse, R125, PT ;  /* 0x0000007d4d00720c */ /* 0x040fe40003f84070 */
[--C-:B------:R-:W-:Y:S01]  /*43f0*/  @!P0 IMAD.IADD R122, R122, 0x1, -R77.reuse ;  /* 0x000000017a7a8824 */ /* 0x100fe200078e0a4d */
[C---:B------:R-:W-:Y:S01]  /*4400*/  ISETP.GT.U32.AND P0, PT, R77.reuse, R127, PT ;  /* 0x0000007f4d00720c */ /* 0x040fe20003f04070 */
[--C-:B------:R-:W-:Y:S01]  /*4410*/  @!P3 IMAD.IADD R118, R118, 0x1, -R77.reuse ;  /* 0x000000017676b824 */ /* 0x100fe200078e0a4d */
[----:B------:R-:W-:Y:S01]  /*4420*/  ISETP.GT.U32.AND P3, PT, R77, R123, PT ;  /* 0x0000007b4d00720c */ /* 0x000fe20003f64070 */
[----:B------:R-:W-:Y:S01]  /*4430*/  @!P2 IMAD.IADD R121, R121, 0x1, -R77 ;  /* 0x000000017979a824 */ /* 0x000fe200078e0a4d */
[----:B------:R-:W-:-:S04]  /*4440*/  ISETP.GT.U32.AND P2, PT, R77, R126, PT ;  /* 0x0000007e4d00720c */ /* 0x000fc80003f44070 */
[--C-:B------:R-:W-:Y:S01]  /*4450*/  @!P5 IMAD.IADD R124, R124, 0x1, -R77.reuse ;  /* 0x000000017c7cd824 */ /* 0x100fe200078e0a4d */
[----:B------:R-:W-:Y:S01]  /*4460*/  ISETP.GT.U32.AND P5, PT, R77, R129, PT ;  /* 0x000000814d00720c */ /* 0x000fe20003fa4070 */
[--C-:B------:R-:W-:Y:S01]  /*4470*/  @!P4 IMAD.IADD R125, R125, 0x1, -R77.reuse ;  /* 0x000000017d7dc824 */ /* 0x100fe200078e0a4d */
[----:B------:R-:W-:Y:S02]  /*4480*/  ISETP.GT.U32.AND P4, PT, R77, R130, PT ;  /* 0x000000824d00720c */ /* 0x000fe40003f84070 */
[--C-:B------:R-:W-:Y:S01]  /*4490*/  @!P0 IMAD.IADD R127, R127, 0x1, -R77.reuse ;  /* 0x000000017f7f8824 */ /* 0x100fe200078e0a4d */
[----:B------:R-:W-:Y:S01]  /*44a0*/  ISETP.GT.U32.AND P0, PT, R77, R132, PT ;  /* 0x000000844d00720c */ /* 0x000fe20003f04070 */
        /* <DEDUP_REMOVED lines=17> */
[C---:B------:R-:W-:Y:S02]  /*45c0*/  ISETP.GT.U32.AND P4, PT, R77.reuse, R92, PT ;  /* 0x0000005c4d00720c */ /* 0x040fe40003f84070 */
[--C-:B------:R-:W-:Y:S01]  /*45d0*/  @!P0 IMAD.IADD R90, R90, 0x1, -R77.reuse ;  /* 0x000000015a5a8824 */ /* 0x100fe200078e0a4d */
[----:B------:R-:W-:Y:S01]  /*45e0*/  ISETP.GT.U32.AND P0, PT, R77, R91, PT ;  /* 0x0000005b4d00720c */ /* 0x000fe20003f04070 */
[--C-:B------:R-:W-:Y:S01]  /*45f0*/  @!P3 IMAD.IADD R133, R133, 0x1, -R77.reuse ;  /* 0x000000018585b824 */ /* 0x100fe200078e0a4d */
[----:B------:R-:W-:Y:S01]  /*4600*/  ISETP.GT.U32.AND P3, PT, R77, R155, PT ;  /* 0x0000009b4d00720c */ /* 0x000fe20003f64070 */
[----:B------:R-:W-:Y:S01]  /*4610*/  @!P2 IMAD.IADD R89, R89, 0x1, -R77 ;  /* 0x000000015959a824 */ /* 0x000fe200078e0a4d */
[----:B------:R-:W-:-:S04]  /*4620*/  ISETP.GT.U32.AND P2, PT, R77, R153, PT ;  /* 0x000000994d00720c */ /* 0x000fc80003f44070 */
[--C-:B------:R-:W-:Y:S01]  /*4630*/  @!P5 IMAD.IADD R156, R156, 0x1, -R77.reuse ;  /* 0x000000019c9cd824 */ /* 0x100fe200078e0a4d */
[C---:B------:R-:W-:Y:S01]  /*4640*/  ISETP.GT.U32.AND P5, PT, R77.reuse, R152, PT ;  /* 0x000000984d00720c */ /* 0x040fe20003fa4070 */
[--C-:B------:R-:W-:Y:S01]  /*4650*/  @!P4 IMAD.IADD R92, R92, 0x1, -R77.reuse ;  /* 0x000000015c5cc824 */ /* 0x100fe200078e0a4d */
[----:B------:R-:W-:Y:S02]  /*4660*/  ISETP.GT.U32.AND P4, PT, R77, R151, PT ;  /* 0x000000974d00720c */ /* 0x000fe40003f84070 */
[--C-:B------:R-:W-:Y:S01]  /*4670*/  @!P0 IMAD.IADD R91, R91, 0x1, -R77.reuse ;  /* 0x000000015b5b8824 */ /* 0x100fe200078e0a4d */
[----:B------:R-:W-:Y:S01]  /*4680*/  ISETP.GT.U32.AND P0, PT, R77, R93, PT ;  /* 0x0000005d4d00720c */ /* 0x000fe20003f04070 */
        /* <DEDUP_REMOVED lines=17> */
[----:B------:R-:W-:Y:S02]  /*47a0*/  ISETP.GT.U32.AND P4, PT, R77, R148, PT ;  /* 0x000000944d00720c */ /* 0x000fe40003f84070 */
[--C-:B------:R-:W-:Y:S01]  /*47b0*/  @!P0 IMAD.IADD R97, R97, 0x1, -R77.reuse ;  /* 0x0000000161618824 */ /* 0x100fe200078e0a4d */
[C---:B------:R-:W-:Y:S01]  /*47c0*/  ISETP.GT.U32.AND P0, PT, R77.reuse, R99, PT ;  /* 0x000000634d00720c */ /* 0x040fe20003f04070 */
        /* <DEDUP_REMOVED lines=19> */
[----:B------:R-:W-:Y:S01]  /*4900*/  ISETP.GT.U32.AND P0, PT, R77, R110, PT ;  /* 0x0000006e4d00720c */ /* 0x000fe20003f04070 */
[--C-:B------:R-:W-:Y:S01]  /*4910*/  @!P3 IMAD.IADD R145, R145, 0x1, -R77.reuse ;  /* 0x000000019191b824 */ /* 0x100fe200078e0a4d */
[C---:B------:R-:W-:Y:S02]  /*4920*/  ISETP.GT.U32.AND P3, PT, R77.reuse, R143, PT ;  /* 0x0000008f4d00720c */ /* 0x040fe40003f64070 */
[----:B------:R-:W-:Y:S01]  /*4930*/  ISETP.GT.U32.AND P6, PT, R77, R87, PT ;  /* 0x000000574d00720c */ /* 0x000fe20003fc4070 */
[----:B------:R-:W-:-:S03]  /*4940*/  @!P2 IMAD.IADD R141, R141, 0x1, -R77 ;  /* 0x000000018d8da824 */ /* 0x000fc600078e0a4d */
[--C-:B------:R-:W-:Y:S01]  /*4950*/  @!P5 IMAD.IADD R138, R138, 0x1, -R77.reuse ;  /* 0x000000018a8ad824 */ /* 0x100fe200078e0a4d */
[----:B------:R-:W-:Y:S01]  /*4960*/  ISETP.GT.U32.AND P5, PT, R77, R108, PT ;  /* 0x0000006c4d00720c */ /* 0x000fe20003fa4070 */
[--C-:B------:R-:W-:Y:S01]  /*4970*/  @!P4 IMAD.IADD R139, R139, 0x1, -R77.reuse ;  /* 0x000000018b8bc824 */ /* 0x100fe200078e0a4d */
[C---:B------:R-:W-:Y:S02]  /*4980*/  ISETP.GT.U32.AND P4, PT, R77.reuse, R107, PT ;  /* 0x0000006b4d00720c */ /* 0x040fe40003f84070 */
[--C-:B------:R-:W-:Y:S01]  /*4990*/  @!P0 IMAD.IADD R110, R110, 0x1, -R77.reuse ;  /* 0x000000016e6e8824 */ /* 0x100fe200078e0a4d */
[C---:B------:R-:W-:Y:S02]  /*49a0*/  ISETP.GT.U32.AND P0, PT, R77.reuse, R105, PT ;  /* 0x000000694d00720c */ /* 0x040fe40003f04070 */
[----:B------:R-:W-:Y:S01]  /*49b0*/  ISETP.GT.U32.AND P2, PT, R77, R111, PT ;  /* 0x0000006f4d00720c */ /* 0x000fe20003f44070 */
[--C-:B------:R-:W-:Y:S01]  /*49c0*/  @!P3 IMAD.IADD R143, R143, 0x1, -R77.reuse ;  /* 0x000000018f8fb824 */ /* 0x100fe200078e0a4d */
[----:B------:R-:W-:Y:S01]  /*49d0*/  ISETP.GT.U32.AND P3, PT, R77, R109, PT ;  /* 0x0000006d4d00720c */ /* 0x000fe20003f64070 */
[----:B------:R-:W-:-:S03]  /*49e0*/  @!P6 IMAD.IADD R87, R87, 0x1, -R77 ;  /* 0x000000015757e824 */ /* 0x000fc600078e0a4d */
[--C-:B------:R-:W-:Y:S01]  /*49f0*/  @!P5 IMAD.IADD R108, R108, 0x1, -R77.reuse ;  /* 0x000000016c6cd824 */ /* 0x100fe200078e0a4d */
[----:B------:R-:W-:Y:S01]  /*4a00*/  ISETP.GT.U32.AND P5, PT, R77, R103, PT ;  /* 0x000000674d00720c */ /* 0x000fe20003fa4070 */
        /* <DEDUP_REMOVED lines=25> */
[C---:B------:R-:W-:Y:S01]  /*4ba0*/  ISETP.GT.U32.AND P2, PT, R77.reuse, R117, PT ;  /* 0x000000754d00720c */ /* 0x040fe20003f44070 */
        /* <DEDUP_REMOVED lines=105> */
[----:B------:R-:W-:Y:S02]  /*5240*/  ISETP.GE.AND P4, PT, R83, RZ, PT ;  /* 0x000000ff5300720c */ /* 0x000fe40003f86270 */
[--C-:B------:R-:W-:Y:S01]  /*5250*/  @!P0 IMAD.IADD R104, R104, 0x1, -R77.reuse ;  /* 0x0000000168688824 */ /* 0x100fe200078e0a4d */
[----:B------:R-:W-:Y:S01]  /*5260*/  PLOP3.LUT P0, PT, PT, PT, UP1, 0x80, 0x8 ;  /* 0x000000000008781c */ /* 0x000fe20003f0f018 */
[--C-:B------:R-:W-:Y:S01]  /*5270*/  @!P2 IMAD.IADD R110, R110, 0x1, -R77.reuse ;  /* 0x000000016e6ea824 */ /* 0x100fe200078e0a4d */
[----:B------:R-:W-:Y:S02]  /*5280*/  LOP3.LUT R83, R100, 0x74, RZ, 0xfc, !PT ;  /* 0x0000007464537812 */ /* 0x000fe400078efcff */
[----:B------:R-:W-:Y:S01]  /*5290*/  ISETP.GT.U32.AND P2, PT, R77, R105, PT ;  /* 0x000000694d00720c */ /* 0x000fe20003f44070 */
[----:B------:R-:W-:Y:S01]  /*52a0*/  @!P3 IMAD.IADD R108, R108, 0x1, -R77 ;  /* 0x000000016c6cb824 */ /* 0x000fe200078e0a4d */
[----:B------:R-:W-:-:S02]  /*52b0*/  ISETP.LT.AND P0, PT, R83, UR22, P0 ;  /* 0x0000001653007c0c */ /* 0x000fc40008701270 */
[----:B------:R-:W-:Y:S01]  /*52c0*/  ISETP.GE.AND P3, PT, R85, RZ, PT ;  /* 0x000000ff5500720c */ /* 0x000fe20003f66270 */
[----:B------:R-:W-:Y:S01]  /*52d0*/  IMAD.MOV.U32 R85, RZ, RZ, R190 ;  /* 0x000000ffff557224 */ /* 0x000fe200078e00be */
[----:B------:R-:W-:Y:S01]  /*52e0*/  IADD3 R190, P6, PT, R189, R137, RZ ;  /* 0x00000089bdbe7210 */ /* 0x000fe20007fde0ff */
[----:B------:R-:W-:Y:S01]  /*52f0*/  @!P5 IMAD.IADD R103, R103, 0x1, -R77 ;  /* 0x000000016767d824 */ /* 0x000fe200078e0a4d */
[----:B------:R-:W-:Y:S01]  /*5300*/  ISETP.GT.U32.AND P5, PT, R77, R102, PT ;  /* 0x000000664d00720c */ /* 0x000fe20003fa4070 */
[----:B0-----:R-:W-:Y:S01]  /*5310*/  IMAD.MOV.U32 R181, RZ, RZ, R241 ;  /* 0x000000ffffb57224 */ /* 0x001fe200078e00f1 */
[----:B------:R-:W-:Y:S01]  /*5320*/  LEA.HI.X.SX32 R189, R189, R136, 0x1, P6 ;  /* 0x00000088bdbd7211 */ /* 0x000fe200030f0eff */
[----:B------:R-:W-:Y:S01]  /*5330*/  IMAD.MOV.U32 R180, RZ, RZ, R240 ;  /* 0x000000ffffb47224 */ /* 0x000fe200078e00f0 */
[----:B------:R-:W-:Y:S01]  /*5340*/  PRMT R228, RZ, 0x7610, R228 ;  /* 0x00007610ffe47816 */ /* 0x000fe200000000e4 */
[----:B------:R-:W-:Y:S01]  /*5350*/  @!P2 IMAD.IADD R105, R105, 0x1, -R77 ;  /* 0x000000016969a824 */ /* 0x000fe200078e0a4d */
[----:B------:R-:W-:Y:S01]  /*5360*/  ISETP.GE.AND P2, PT, R81, RZ, PT ;  /* 0x000000ff5100720c */ /* 0x000fe20003f46270 */
[----:B------:R-:W-:Y:S01]  /*5370*/  IMAD.MOV.U32 R81, RZ, RZ, R180 ;  /* 0x000000ffff517224 */ /* 0x000fe200078e00b4 */
[----:B------:R-:W2:Y:S01]  /*5380*/  LDL.LU R241, [R1+0x1c0] ;  /* 0x0001c00001f17983 */ /* 0x000ea20000300800 */
[----:B------:R-:W-:-:S02]  /*5390*/  IMAD.MOV.U32 R83, RZ, RZ, R181 ;  /* 0x000000ffff537224 */ /* 0x000fc400078e00b5 */
[----:B------:R-:W-:Y:S01]  /*53a0*/  @P0 IMAD.MOV.U32 R180, RZ, RZ, R190 ;  /* 0x000000ffffb40224 */ /* 0x000fe200078e00be */
[----:B------:R-:W2:Y:S01]  /*53b0*/  LDL.LU R240, [R1+0x1bc] ;  /* 0x0001bc0001f07983 */ /* 0x000ea20000300800 */
[----:B------:R-:W-:Y:S01]  /*53c0*/  @P0 IMAD.MOV.U32 R181, RZ, RZ, R189 ;  /* 0x000000ffffb50224 */ /* 0x000fe200078e00bd */
[----:B------:R-:W-:Y:S01]  /*53d0*/  ISETP.GE.AND P6, PT, R0, RZ, PT ;  /* 0x000000ff0000720c */ /* 0x000fe20003fc6270 */
[----:B------:R-:W-:-:S03]  /*53e0*/  @!P5 IMAD.IADD R102, R102, 0x1, -R77 ;  /* 0x000000016666d824 */ /* 0x000fc600078e0a4d */
[----:B------:R0:W2:Y:S01]  /*53f0*/  @P0 LDG.E.U8 R228, desc[UR20][R180.64] ;  /* 0x00000014b4e40981 */ /* 0x0000a2000c1e1100 */
[----:B------:R-:W-:Y:S01]  /*5400*/  ISETP.GE.AND P5, PT, R193, RZ, PT ;  /* 0x000000ffc100720c */ /* 0x000fe20003fa6270 */
[----:B------:R-:W-:Y:S01]  /*5410*/  IMAD.U32 R77, RZ, RZ, UR12 ;  /* 0x0000000cff4d7e24 */ /* 0x000fe2000f8e00ff */
[----:B------:R-:W-:Y:S01]  /*5420*/  PLOP3.LUT P0, PT, PT, PT, UP1, 0x80, 0x8 ;  /* 0x000000000008781c */ /* 0x000fe20003f0f018 */
[----:B0-----:R-:W-:Y:S02]  /*5430*/  IMAD.MOV.U32 R180, RZ, RZ, R242 ;  /* 0x000000ffffb47224 */ /* 0x001fe400078e00f2 */
[----:B------:R-:W-:Y:S01]  /*5440*/  IMAD R79, R77, 0x2, R79 ;  /* 0x000000024d4f7824 */ /* 0x000fe200078e024f */
[----:B------:R-:W-:Y:S01]  /*5450*/  PRMT R223, RZ, 0x7610, R223 ;  /* 0x00007610ffdf7816 */ /* 0x000fe200000000df */
[----:B------:R-:W-:Y:S01]  /*5460*/  IMAD.MOV.U32 R193, RZ, RZ, R180 ;  /* 0x000000ffffc17224 */ /* 0x000fe200078e00b4 */
[----:B------:R-:W-:Y:S01]  /*5470*/  LOP3.LUT R180, R100, 0x7c, RZ, 0xfc, !PT ;  /* 0x0000007c64b47812 */ /* 0x000fe200078efcff */
[----:B------:R-:W-:Y:S01]  /*5480*/  IMAD.MOV.U32 R181, RZ, RZ, R243 ;  /* 0x000000ffffb57224 */ /* 0x000fe200078e00f3 */
[----:B------:R-:W2:Y:S02]  /*5490*/  LDL.LU R242, [R1+0x1b8] ;  /* 0x0001b80001f27983 */ /* 0x000ea40000300800 */
[----:B------:R-:W-:Y:S01]  /*54a0*/  ISETP.LT.AND P0, PT, R180, UR22, P0 ;  /* 0x00000016b4007c0c */ /* 0x000fe20008701270 */
[----:B------:R-:W-:Y:S01]  /*54b0*/  @!P6 IMAD.MOV R112, RZ, RZ, -R112 ;  /* 0x000000ffff70e224 */ /* 0x000fe200078e0a70 */
[C---:B------:R-:W-:Y:S01]  /*54c0*/  IADD3 R180, P6, PT, R79.reuse, R137, RZ ;  /* 0x000000894fb47210 */ /* 0x040fe20007fde0ff */
[----:B------:R-:W-:Y:S01]  /*54d0*/  IMAD.MOV.U32 R77, RZ, RZ, R181 ;  /* 0x000000ffff4d7224 */ /* 0x000fe200078e00b5 */
[----:B------:R-:W2:Y:S02]  /*54e0*/  LDL.LU R243, [R1+0x1b4] ;  /* 0x0001b40001f37983 */ /* 0x000ea40000300800 */
[----:B------:R-:W-:-:S02]  /*54f0*/  LEA.HI.X.SX32 R181, R79, R136, 0x1, P6 ;  /* 0x000000884fb57211 */ /* 0x000fc400030f0eff */
[----:B------:R-:W-:Y:S01]  /*5500*/  ISETP.GE.AND P6, PT, R113, RZ, PT ;  /* 0x000000ff7100720c */ /* 0x000fe20003fc6270 */
[----:B------:R-:W-:Y:S02]  /*5510*/  IMAD.MOV.U32 R113, RZ, RZ, R244 ;  /* 0x000000ffff717224 */ /* 0x000fe400078e00f4 */
[----:B------:R-:W-:Y:S02]  /*5520*/  IMAD.MOV.U32 R79, RZ, RZ, R245 ;  /* 0x000000ffff4f7224 */ /* 0x000fe400078e00f5 */
[----:B------:R-:W2:Y:S04]  /*5530*/  LDL.LU R245, [R1+0x1b0] ;  /* 0x0001b00001f57983 */ /* 0x000ea80000300800 */
[----:B------:R0:W-:Y:S04]  /*5540*/  STL [R1+0x12c], R180 ;  /* 0x00012cb401007387 */ /* 0x0001e80000100800 */
[----:B------:R0:W2:Y:S01]  /*5550*/  @P0 LDG.E.U8 R223, desc[UR20][R180.64] ;  /* 0x00000014b4df0981 */ /* 0x0000a2000c1e1100 */
[----:B------:R-:W-:Y:S01]  /*5560*/  PLOP3.LUT P0, PT, PT, PT, UP1, 0x80, 0x8 ;  /* 0x000000000008781c */ /* 0x000fe20003f0f018 */
[----:B0-----:R-:W-:-:S02]  /*5570*/  IMAD.MOV.U32 R180, RZ, RZ, R113 ;  /* 0x000000ffffb47224 */ /* 0x001fc400078e0071 */
[----:B------:R-:W-:-:S04]  /*5580*/  IMAD.MOV.U32 R113, RZ, RZ, R87 ;  /* 0x000000ffff717224 */ /* 0x000fc800078e0057 */
[----:B------:R-:W-:Y:S01]  /*5590*/  @!P5 IMAD.MOV R113, RZ, RZ, -R113 ;  /* 0x000000ffff71d224 */ /* 0x000fe200078e0a71 */
[----:B------:R-:W-:Y:S01]  /*55a0*/  ISETP.GE.AND P5, PT, R157, RZ, PT ;  /* 0x000000ff9d00720c */ /* 0x000fe20003fa6270 */
[----:B------:R-:W-:Y:S01]  /*55b0*/  IMAD.MOV.U32 R157, RZ, RZ, R77 ;  /* 0x000000ffff9d7224 */ /* 0x000fe200078e004d */
[----:B------:R-:W-:Y:S01]  /*55c0*/  LOP3.LUT R77, R100, 0x6, RZ, 0xfc, !PT ;  /* 0x00000006644d7812 */ /* 0x000fe200078efcff */
[----:B------:R-:W-:-:S03]  /*55d0*/  @!P4 IMAD.MOV R115, RZ, RZ, -R115 ;  /* 0x000000ffff73c224 */ /* 0x000fc600078e0a73 */
[----:B------:R-:W-:Y:S02]  /*55e0*/  ISETP.LT.AND P0, PT, R77, UR22, P0 ;  /* 0x000000164d007c0c */ /* 0x000fe40008701270 */
[C---:B------:R-:W-:Y:S01]  /*55f0*/  IADD3 R77, P4, PT, R78.reuse, R137, RZ ;  /* 0x000000894e4d7210 */ /* 0x040fe20007f9e0ff */
[----:B------:R0:W-:Y:S03]  /*5600*/  STL [R1+0x128], R181 ;  /* 0x000128b501007387 */ /* 0x0001e60000100800 */
[----:B------:R-:W-:Y:S01]  /*5610*/  LEA.HI.X.SX32 R78, R78, R136, 0x1, P4 ;  /* 0x000000884e4e7211 */ /* 0x000fe200020f0eff */
[----:B------:R-:W-:Y:S01]  /*5620*/  @!P3 IMAD.MOV R114, RZ, RZ, -R114 ;  /* 0x000000ffff72b224 */ /* 0x000fe200078e0a72 */
[----:B------:R-:W2:Y:S01]  /*5630*/  LDL.LU R244, [R1+0x1ac] ;  /* 0x0001ac0001f47983 */ /* 0x000ea20000300800 */
[----:B------:R-:W-:Y:S02]  /*5640*/  ISETP.GE.AND P3, PT, R158, RZ, PT ;  /* 0x000000ff9e00720c */ /* 0x000fe40003f66270 */
[----:B------:R-:W-:-:S02]  /*5650*/  ISETP.GE.AND P4, PT, R159, RZ, PT ;  /* 0x000000ff9f00720c */ /* 0x000fc40003f86270 */
[----:B------:R-:W-:Y:S01]  /*5660*/  PRMT R218, RZ, 0x7610, R218 ;  /* 0x00007610ffda7816 */ /* 0x000fe200000000da */
[----:B------:R-:W-:Y:S02]  /*5670*/  @P0 IMAD.MOV.U32 R158, RZ, RZ, R77 ;  /* 0x000000ffff9e0224 */ /* 0x000fe400078e004d */
[----:B------:R-:W-:Y:S02]  /*5680*/  @P0 IMAD.MOV.U32 R159, RZ, RZ, R78 ;  /* 0x000000ffff9f0224 */ /* 0x000fe400078e004e */
[----:B------:R-:W-:Y:S02]  /*5690*/  IMAD.MOV.U32 R87, RZ, RZ, R101 ;  /* 0x000000ffff577224 */ /* 0x000fe400078e0065 */
[----:B------:R-:W-:Y:S01]  /*56a0*/  @!P2 IMAD.MOV R116, RZ, RZ, -R116 ;  /* 0x000000ffff74a224 */ /* 0x000fe200078e0a74 */
[----:B------:R1:W2:Y:S01]  /*56b0*/  @P0 LDG.E.U8 R218, desc[UR20][R158.64] ;  /* 0x000000149eda0981 */ /* 0x0002a2000c1e1100 */
[----:B------:R-:W-:Y:S02]  /*56c0*/  PLOP3.LUT P0, PT, PT, PT, UP1, 0x80, 0x8 ;  /* 0x000000000008781c */ /* 0x000fe40003f0f018 */
[----:B------:R-:W-:Y:S01]  /*56d0*/  ISETP.GE.AND P2, PT, R160, RZ, PT ;  /* 0x000000ffa000720c */ /* 0x000fe20003f46270 */
[----:B------:R-:W-:-:S02]  /*56e0*/  IMAD.MOV.U32 R160, RZ, RZ, R87 ;  /* 0x000000ffffa07224 */ /* 0x000fc400078e0057 */
[----:B------:R-:W-:Y:S02]  /*56f0*/  @!P5 IMAD.MOV R118, RZ, RZ, -R118 ;  /* 0x000000ffff76d224 */ /* 0x000fe400078e0a76 */
[----:B------:R-:W-:Y:S01]  /*5700*/  @!P6 IMAD.MOV R117, RZ, RZ, -R117 ;  /* 0x000000ffff75e224 */ /* 0x000fe200078e0a75 */
[----:B------:R-:W-:Y:S01]  /*5710*/  PRMT R202, RZ, 0x7610, R202 ;  /* 0x00007610ffca7816 */ /* 0x000fe200000000ca */
[----:B------:R-:W-:Y:S01]  /*5720*/  @!P4 IMAD.MOV R120, RZ, RZ, -R120 ;  /* 0x000000ffff78c224 */ /* 0x000fe200078e0a78 */
[----:B-1----:R-:W-:Y:S01]  /*5730*/  LOP3.LUT R159, R100, 0x16, RZ, 0xfc, !PT ;  /* 0x00000016649f7812 */ /* 0x002fe200078efcff */
[----:B------:R-:W-:Y:S01]  /*5740*/  IMAD.MOV.U32 R87, RZ, RZ, R79 ;  /* 0x000000ffff577224 */ /* 0x000fe200078e004f */
[----:B------:R-:W-:Y:S02]  /*5750*/  PRMT R201, RZ, 0x7610, R201 ;  /* 0x00007610ffc97816 */ /* 0x000fe400000000c9 */
[----:B------:R-:W-:Y:S01]  /*5760*/  PRMT R200, RZ, 0x7610, R200 ;  /* 0x00007610ffc87816 */ /* 0x000fe200000000c8 */
[----:B------:R-:W-:Y:S01]  /*5770*/  @!P3 IMAD.MOV R119, RZ, RZ, -R119 ;  /* 0x000000ffff77b224 */ /* 0x000fe200078e0a77 */
[----:B------:R-:W-:Y:S01]  /*5780*/  ISETP.LT.AND P0, PT, R159, UR22, P0 ;  /* 0x000000169f007c0c */ /* 0x000fe20008701270 */
[----:B------:R-:W3:Y:S01]  /*5790*/  LDL.LU R101, [R1+0x1a8] ;  /* 0x0001a80001657983 */ /* 0x000ee20000300800 */
[----:B------:R-:W-:-:S04]  /*57a0*/  IADD3 R79, P5, PT, R80, R137, RZ ;  /* 0x00000089504f7210 */ /* 0x000fc80007fbe0ff */
[----:B------:R-:W-:Y:S02]  /*57b0*/  LEA.HI.X.SX32 R80, R80, R136, 0x1, P5 ;  /* 0x0000008850507211 */ /* 0x000fe400028f0eff */
[----:B------:R-:W-:Y:S01]  /*57c0*/  ISETP.GE.AND P6, PT, R161, RZ, PT ;  /* 0x000000ffa100720c */ /* 0x000fe20003fc6270 */
[----:B------:R-:W-:-:S04]  /*57d0*/  IMAD.MOV.U32 R161, RZ, RZ, R180 ;  /* 0x000000ffffa17224 */ /* 0x000fc800078e00b4 */
[----:B------:R-:W-:Y:S02]  /*57e0*/  @P0 IMAD.MOV.U32 R158, RZ, RZ, R79 ;  /* 0x000000ffff9e0224 */ /* 0x000fe400078e004f */
[----:B------:R-:W-:Y:S01]  /*57f0*/  @P0 IMAD.MOV.U32 R159, RZ, RZ, R80 ;  /* 0x000000ffff9f0224 */ /* 0x000fe200078e0050 */
[----:B------:R-:W-:Y:S01]  /*5800*/  PLOP3.LUT P4, PT, PT, PT, UP1, 0x80, 0x8 ;  /* 0x000000000008781c */ /* 0x000fe20003f8f018 */
[----:B------:R-:W-:Y:S01]  /*5810*/  IMAD.MOV.U32 R180, RZ, RZ, R81 ;  /* 0x000000ffffb47224 */ /* 0x000fe200078e0051 */
[----:B------:R-:W-:Y:S02]  /*5820*/  LOP3.LUT R81, R100, 0x26, RZ, 0xfc, !PT ;  /* 0x0000002664517812 */ /* 0x000fe400078efcff */
[----:B------:R1:W3:Y:S01]  /*5830*/  @P0 LDG.E.U8 R202, desc[UR20][R158.64] ;  /* 0x000000149eca0981 */ /* 0x0002e2000c1e1100 */
[----:B------:R-:W-:Y:S01]  /*5840*/  ISETP.GE.AND P0, PT, R163, RZ, PT ;  /* 0x000000ffa300720c */ /* 0x000fe20003f06270 */
[----:B------:R-:W-:Y:S01]  /*5850*/  @!P6 IMAD.MOV R122, RZ, RZ, -R122 ;  /* 0x000000ffff7ae224 */ /* 0x000fe200078e0a7a */
[----:B------:R-:W-:-:S02]  /*5860*/  ISETP.LT.AND P4, PT, R81, UR22, P4 ;  /* 0x0000001651007c0c */ /* 0x000fc4000a781270 */
[----:B------:R-:W-:Y:S01]  /*5870*/  ISETP.GE.AND P5, PT, R162, RZ, PT ;  /* 0x000000ffa200720c */ /* 0x000fe20003fa6270 */
[----:B------:R-:W-:Y:S01]  /*5880*/  @!P2 IMAD.MOV R121, RZ, RZ, -R121 ;  /* 0x000000ffff79a224 */ /* 0x000fe200078e0a79 */
[----:B------:R-:W-:Y:S02]  /*5890*/  PLOP3.LUT P6, PT, PT, PT, UP1, 0x80, 0x8 ;  /* 0x000000000008781c */ /* 0x000fe40003fcf018 */
[----:B------:R-:W-:Y:S02]  /*58a0*/  LOP3.LUT R162, R100, 0x36, RZ, 0xfc, !PT ;  /* 0x0000003664a27812 */ /* 0x000fe400078efcff */
[----:B------:R-:W-:Y:S02]  /*58b0*/  IADD3 R81, P2, PT, R82, R137, RZ ;  /* 0x0000008952517210 */ /* 0x000fe40007f5e0ff */
[----:B------:R-:W-:Y:S01]  /*58c0*/  ISETP.LT.AND P6, PT, R162, UR22, P6 ;  /* 0x00000016a2007c0c */ /* 0x000fe2000b7c1270 */
[----:B------:R-:W-:Y:S01]  /*58d0*/  IMAD.MOV.U32 R162, RZ, RZ, R161 ;  /* 0x000000ffffa27224 */ /* 0x000fe200078e00a1 */
[----:B------:R-:W-:Y:S01]  /*58e0*/  LEA.HI.X.SX32 R82, R82, R136, 0x1, P2 ;  /* 0x0000008852527211 */ /* 0x000fe200010f0eff */
[----:B------:R-:W-:-:S02]  /*58f0*/  IMAD.MOV.U32 R161, RZ, RZ, R157 ;  /* 0x000000ffffa17224 */ /* 0x000fc400078e009d */
[----:B------:R-:W-:Y:S02]  /*5900*/  @!P0 IMAD.MOV R124, RZ, RZ, -R124 ;  /* 0x000000ffff7c8224 */ /* 0x000fe400078e0a7c */
[----:B------:R-:W-:Y:S01]  /*5910*/  IMAD.MOV.U32 R157, RZ, RZ, R83 ;  /* 0x000000ffff9d7224 */ /* 0x000fe200078e0053 */
[C---:B------:R-:W-:Y:S01]  /*5920*/  IADD3 R83, P0, PT, R84.reuse, R137, RZ ;  /* 0x0000008954537210 */ /* 0x040fe20007f1e0ff */
[----:B-1----:R-:W-:Y:S02]  /*5930*/  @P4 IMAD.MOV.U32 R158, RZ, RZ, R81 ;  /* 0x000000ffff9e4224 */ /* 0x002fe400078e0051 */
[----:B------:R-:W-:Y:S01]  /*5940*/  @P4 IMAD.MOV.U32 R159, RZ, RZ, R82 ;  /* 0x000000ffff9f4224 */ /* 0x000fe200078e0052 */
[----:B------:R-:W-:-:S04]  /*5950*/  LEA.HI.X.SX32 R84, R84, R136, 0x1, P0 ;  /* 0x0000008854547211 */ /* 0x000fc800000f0eff */
[----:B------:R1:W3:Y:S01]  /*5960*/  @P4 LDG.E.U8 R201, desc[UR20][R158.64] ;  /* 0x000000149ec94981 */ /* 0x0002e2000c1e1100 */
[----:B------:R-:W-:Y:S01]  /*5970*/  ISETP.GE.AND P4, PT, R166, RZ, PT ;  /* 0x000000ffa600720c */ /* 0x000fe20003f86270 */
[----:B------:R-:W-:Y:S02]  /*5980*/  IMAD.MOV.U32 R163, RZ, RZ, R160 ;  /* 0x000000ffffa37224 */ /* 0x000fe400078e00a0 */
[----:B------:R-:W-:Y:S02]  /*5990*/  IMAD.MOV.U32 R160, RZ, RZ, R193 ;  /* 0x000000ffffa07224 */ /* 0x000fe400078e00c1 */
[----:B-1----:R-:W-:Y:S02]  /*59a0*/  @P6 IMAD.MOV.U32 R158, RZ, RZ, R83 ;  /* 0x000000ffff9e6224 */ /* 0x002fe400078e0053 */
[----:B------:R-:W-:Y:S02]  /*59b0*/  @P6 IMAD.MOV.U32 R159, RZ, RZ, R84 ;  /* 0x000000ffff9f6224 */ /* 0x000fe400078e0054 */
[----:B------:R-:W-:Y:S01]  /*59c0*/  IMAD.MOV.U32 R193, RZ, RZ, R85 ;  /* 0x000000ffffc17224 */ /* 0x000fe200078e0055 */
[----:B------:R-:W-:-:S02]  /*59d0*/  LOP3.LUT R85, R100, 0x46, RZ, 0xfc, !PT ;  /* 0x0000004664557812 */ /* 0x000fc400078efcff */
[----:B------:R1:W3:Y:S01]  /*59e0*/  @P6 LDG.E.U8 R200, desc[UR20][R158.64] ;  /* 0x000000149ec86981 */ /* 0x0002e2000c1e1100 */
[----:B------:R-:W-:Y:S02]  /*59f0*/  PLOP3.LUT P6, PT, PT, PT, UP1, 0x80, 0x8 ;  /* 0x000000000008781c */ /* 0x000fe40003fcf018 */
[----:B------:R-:W-:Y:S02]  /*5a00*/  ISETP.GE.AND P3, PT, R164, RZ, PT ;  /* 0x000000ffa400720c */ /* 0x000fe40003f66270 */
[----:B------:R-:W-:Y:S01]  /*5a10*/  ISETP.LT.AND P6, PT, R85, UR22, P6 ;  /* 0x0000001655007c0c */ /* 0x000fe2000b7c1270 */
[----:B------:R-:W-:Y:S01]  /*5a20*/  @!P4 IMAD.MOV R127, RZ, RZ, -R127 ;  /* 0x000000ffff7fc224 */ /* 0x000fe200078e0a7f */
[----:B------:R-:W-:-:S04]  /*5a30*/  IADD3 R85, P4, PT, R86, R137, RZ ;  /* 0x0000008956557210 */ /* 0x000fc80007f9e0ff */
[----:B------:R-:W-:Y:S02]  /*5a40*/  LEA.HI.X.SX32 R86, R86, R136, 0x1, P4 ;  /* 0x0000008856567211 */ /* 0x000fe400020f0eff */
[----:B------:R-:W-:-:S03]  /*5a50*/  PRMT R199, RZ, 0x7610, R199 ;  /* 0x00007610ffc77816 */ /* 0x000fc600000000c7 */
[----:B------:R-:W-:Y:S01]  /*5a60*/  @!P3 IMAD.MOV R125, RZ, RZ, -R125 ;  /* 0x000000ffff7db224 */ /* 0x000fe200078e0a7d */
[----:B------:R-:W-:Y:S01]  /*5a70*/  ISETP.GE.AND P3, PT, R175, RZ, PT ;  /* 0x000000ffaf00720c */ /* 0x000fe20003f66270 */
[----:B-1----:R-:W-:Y:S02]  /*5a80*/  @P6 IMAD.MOV.U32 R158, RZ, RZ, R85 ;  /* 0x000000ffff9e6224 */ /* 0x002fe400078e0055 */
[----:B------:R-:W-:Y:S01]  /*5a90*/  @P6 IMAD.MOV.U32 R159, RZ, RZ, R86 ;  /* 0x000000ffff9f6224 */ /* 0x000fe200078e0056 */
[----:B------:R-:W-:Y:S01]  /*5aa0*/  LOP3.LUT R164, R100, 0x56, RZ, 0xfc, !PT ;  /* 0x0000005664a47812 */ /* 0x000fe200078efcff */
[----:B------:R-:W-:-:S03]  /*5ab0*/  @!P5 IMAD.MOV R123, RZ, RZ, -R123 ;  /* 0x000000ffff7bd224 */ /* 0x000fc600078e0a7b */
[----:B------:R1:W3:Y:S01]  /*5ac0*/  @P6 LDG.E.U8 R199, desc[UR20][R158.64] ;  /* 0x000000149ec76981 */ /* 0x0002e2000c1e1100 */
[----:B------:R-:W-:Y:S02]  /*5ad0*/  PLOP3.LUT P6, PT, PT, PT, UP1, 0x80, 0x8 ;  /* 0x000000000008781c */ /* 0x000fe40003fcf018 */
[----:B------:R-:W-:Y:S02]  /*5ae0*/  ISETP.GE.AND P5, PT, R167, RZ, PT ;  /* 0x000000ffa700720c */ /* 0x000fe40003fa6270 */
[----:B------:R-:W-:Y:S01]  /*5af0*/  ISETP.LT.AND P6, PT, R164, UR22, P6 ;  /* 0x00000016a4007c0c */ /* 0x000fe2000b7c1270 */
[----:B------:R-:W-:Y:S02]  /*5b00*/  IMAD.MOV.U32 R164, RZ, RZ, R163 ;  /* 0x000000ffffa47224 */ /* 0x000fe400078e00a3 */
[----:B------:R-:W-:Y:S02]  /*5b10*/  IMAD.MOV.U32 R163, RZ, RZ, R162 ;  /* 0x000000ffffa37224 */ /* 0x000fe400078e00a2 */
[----:B------:R-:W-:-:S02]  /*5b20*/  @!P3 IMAD.MOV R130, RZ, RZ, -R130 ;  /* 0x000000ffff82b224 */ /* 0x000fc400078e0a82 */
[----:B------:R-:W-:Y:S01]  /*5b30*/  IMAD.MOV.U32 R162, RZ, RZ, R87 ;  /* 0x000000ffffa27224 */ /* 0x000fe200078e0057 */
[----:B------:R-:W-:-:S04]  /*5b40*/  IADD3 R87, P3, PT, R88, R137, RZ ;  /* 0x0000008958577210 */ /* 0x000fc80007f7e0ff */
[----:B------:R-:W-:Y:S01]  /*5b50*/  LEA.HI.X.SX32 R88, R88, R136, 0x1, P3 ;  /* 0x0000008858587211 */ /* 0x000fe200018f0eff */
[----:B------:R-:W-:Y:S01]  /*5b60*/  @!P5 IMAD.MOV R128, RZ, RZ, -R128 ;  /* 0x000000ffff80d224 */ /* 0x000fe200078e0a80 */
[----:B------:R-:W-:Y:S01]  /*5b70*/  ISETP.GE.AND P3, PT, R198, RZ, PT ;  /* 0x000000ffc600720c */ /* 0x000fe20003f66270 */
[----:B-1----:R-:W-:Y:S01]  /*5b80*/  @P6 IMAD.MOV.U32 R158, RZ, RZ, R87 ;  /* 0x000000ffff9e6224 */ /* 0x002fe200078e0057 */
[----:B------:R-:W-:Y:S01]  /*5b90*/  PRMT R198, RZ, 0x7610, R198 ;  /* 0x00007610ffc67816 */ /* 0x000fe200000000c6 */
[----:B------:R-:W-:Y:S01]  /*5ba0*/  @P6 IMAD.MOV.U32 R159, RZ, RZ, R88 ;  /* 0x000000ffff9f6224 */ /* 0x000fe200078e0058 */
[----:B------:R-:W-:Y:S02]  /*5bb0*/  ISETP.GE.AND P5, PT, R192, RZ, PT ;  /* 0x000000ffc000720c */ /* 0x000fe40003fa6270 */
[----:B------:R-:W-:Y:S02]  /*5bc0*/  ISETP.GE.AND P2, PT, R165, RZ, PT ;  /* 0x000000ffa500720c */ /* 0x000fe40003f46270 */
[----:B------:R1:W3:Y:S01]  /*5bd0*/  @P6 LDG.E.U8 R198, desc[UR20][R158.64] ;  /* 0x000000149ec66981 */ /* 0x0002e2000c1e1100 */
[----:B------:R-:W-:-:S02]  /*5be0*/  PLOP3.LUT P6, PT, PT, PT, UP1, 0x80, 0x8 ;  /* 0x000000000008781c */ /* 0x000fc40003fcf018 */
[----:B------:R-:W-:Y:S02]  /*5bf0*/  LOP3.LUT R165, R100, 0x66, RZ, 0xfc, !PT ;  /* 0x0000006664a57812 */ /* 0x000fe400078efcff */
[----:B------:R-:W-:Y:S02]  /*5c00*/  ISETP.GE.AND P0, PT, R172, RZ, PT ;  /* 0x000000ffac00720c */ /* 0x000fe40003f06270 */
[----:B------:R-:W-:Y:S02]  /*5c10*/  ISETP.LT.AND P6, PT, R165, UR22, P6 ;  /* 0x00000016a5007c0c */ /* 0x000fe4000b7c1270 */
[----:B------:R-:W-:Y:S01]  /*5c20*/  @!P5 IMAD.MOV R133, RZ, RZ, -R133 ;  /* 0x000000ffff85d224 */ /* 0x000fe200078e0a85 */
[----:B------:R-:W-:-:S04]  /*5c30*/  IADD3 R172, P5, PT, R171, R137, RZ ;  /* 0x00000089abac7210 */ /* 0x000fc80007fbe0ff */
[----:B------:R-:W-:-:S04]  /*5c40*/  LEA.HI.X.SX32 R171, R171, R136, 0x1, P5 ;  /* 0x00000088abab7211 */ /* 0x000fc800028f0eff */
[----:B------:R-:W-:Y:S01]  /*5c50*/  @!P0 IMAD.MOV R129, RZ, RZ, -R129 ;  /* 0x000000ffff818224 */ /* 0x000fe200078e0a81 */
[----:B------:R-:W-:Y:S01]  /*5c60*/  ISETP.GE.AND P0, PT, R197, RZ, PT ;  /* 0x000000ffc500720c */ /* 0x000fe20003f06270 */
[----:B-1----:R-:W-:Y:S01]  /*5c70*/  @P6 IMAD.MOV.U32 R158, RZ, RZ, R172 ;  /* 0x000000ffff9e6224 */ /* 0x002fe200078e00ac */
[----:B------:R-:W-:Y:S01]  /*5c80*/  PRMT R197, RZ, 0x7610, R197 ;  /* 0x00007610ffc57816 */ /* 0x000fe200000000c5 */
[----:B------:R-:W-:Y:S01]  /*5c90*/  @P6 IMAD.MOV.U32 R159, RZ, RZ, R171 ;  /* 0x000000ffff9f6224 */ /* 0x000fe200078e00ab */
[----:B------:R-:W-:-:S04]  /*5ca0*/  LOP3.LUT R100, R100, 0x76, RZ, 0xfc, !PT ;  /* 0x0000007664647812 */ /* 0x000fc800078efcff */
[----:B------:R1:W3:Y:S01]  /*5cb0*/  @P6 LDG.E.U8 R197, desc[UR20][R158.64] ;  /* 0x000000149ec56981 */ /* 0x0002e2000c1e1100 */
[----:B------:R-:W-:-:S04]  /*5cc0*/  PLOP3.LUT P6, PT, PT, PT, UP1, 0x80, 0x8 ;  /* 0x000000000008781c */ /* 0x000fc80003fcf018 */
[----:B------:R-:W-:Y:S02]  /*5cd0*/  ISETP.LT.AND P6, PT, R100, UR22, P6 ;  /* 0x0000001664007c0c */ /* 0x000fe4000b7c1270 */
[----:B------:R-:W0:Y:S01]  /*5ce0*/  S2R R100, SR_TID.X ;  /* 0x0000000000647919 */ /* 0x000e220000002100 */
[----:B------:R-:W-:Y:S01]  /*5cf0*/  @!P2 IMAD.MOV R126, RZ, RZ, -R126 ;  /* 0x000000ffff7ea224 */ /* 0x000fe200078e0a7e */
[----:B------:R-:W-:Y:S01]  /*5d00*/  ISETP.GE.AND P2, PT, R186, RZ, PT ;  /* 0x000000ffba00720c */ /* 0x000fe20003f46270 */
[----:B------:R-:W-:Y:S01]  /*5d10*/  @!P0 IMAD.MOV R134, RZ, RZ, -R134 ;  /* 0x000000ffff868224 */ /* 0x000fe200078e0a86 */
[----:B------:R-:W-:Y:S01]  /*5d20*/  ISETP.GE.AND P0, PT, R217, RZ, PT ;  /* 0x000000ffd900720c */ /* 0x000fe20003f06270 */
[----:B------:R-:W-:Y:S02]  /*5d30*/  @!P3 IMAD.MOV R135, RZ, RZ, -R135 ;  /* 0x000000ffff87b224 */ /* 0x000fe400078e0a87 */
[----:B------:R-:W-:Y:S01]  /*5d40*/  IMAD.MOV.U32 R166, RZ, RZ, R193 ;  /* 0x000000ffffa67224 */ /* 0x000fe200078e00c1 */
[----:B------:R-:W-:-:S04]  /*5d50*/  IADD3 R193, P3, PT, R191, R137, RZ ;  /* 0x00000089bfc17210 */ /* 0x000fc80007f7e0ff */
[----:B------:R-:W-:Y:S01]  /*5d60*/  LEA.HI.X.SX32 R191, R191, R136, 0x1, P3 ;  /* 0x00000088bfbf7211 */ /* 0x000fe200018f0eff */
[----:B-1----:R-:W-:Y:S01]  /*5d70*/  @P6 IMAD.MOV.U32 R158, RZ, RZ, R193 ;  /* 0x000000ffff9e6224 */ /* 0x002fe200078e00c1 */
[----:B------:R-:W-:Y:S01]  /*5d80*/  PRMT R192, RZ, 0x7610, R192 ;  /* 0x00007610ffc07816 */ /* 0x000fe200000000c0 */
[----:B------:R-:W-:Y:S01]  /*5d90*/  @!P2 IMAD.MOV R131, RZ, RZ, -R131 ;  /* 0x000000ffff83a224 */ /* 0x000fe200078e0a83 */
[----:B------:R-:W-:Y:S01]  /*5da0*/  ISETP.GE.AND P2, PT, R209, RZ, PT ;  /* 0x000000ffd100720c */ /* 0x000fe20003f46270 */
[----:B------:R-:W-:Y:S01]  /*5db0*/  @P6 IMAD.MOV.U32 R159, RZ, RZ, R191 ;  /* 0x000000ffff9f6224 */ /* 0x000fe200078e00bf */
[----:B------:R-:W-:Y:S01]  /*5dc0*/  ISETP.GE.AND P4, PT, R187, RZ, PT ;  /* 0x000000ffbb00720c */ /* 0x000fe20003f86270 */
[----:B------:R-:W-:Y:S02]  /*5dd0*/  IMAD.MOV.U32 R209, RZ, RZ, R160 ;  /* 0x000000ffffd17224 */ /* 0x000fe400078e00a0 */
[----:B------:R-:W-:Y:S01]  /*5de0*/  @!P0 IMAD.MOV R156, RZ, RZ, -R156 ;  /* 0x000000ffff9c8224 */ /* 0x000fe200078e0a9c */
[----:B------:R-:W-:Y:S01]  /*5df0*/  PLOP3.LUT P0, PT, PT, PT, UP1, 0x80, 0x8 ;  /* 0x000000000008781c */ /* 0x000fe20003f0f018 */
[----:B------:R1:W3:Y:S01]  /*5e00*/  @P6 LDG.E.U8 R192, desc[UR20][R158.64] ;  /* 0x000000149ec06981 */ /* 0x0002e2000c1e1100 */
[----:B------:R-:W-:-:S02]  /*5e10*/  ISETP.GE.AND P5, PT, R211, RZ, PT ;  /* 0x000000ffd300720c */ /* 0x000fc40003fa6270 */
[----:B0-----:R-:W-:Y:S01]  /*5e20*/  LEA.HI R160, R100, 0xe, RZ, 0x1a ;  /* 0x0000000e64a07811 */ /* 0x001fe200078fd0ff */
[----:B-1----:R-:W-:-:S03]  /*5e30*/  IMAD.MOV.U32 R158, RZ, RZ, R90 ;  /* 0x000000ffff9e7224 */ /* 0x002fc600078e005a */
[C---:B------:R-:W-:Y:S01]  /*5e40*/  ISETP.LT.AND P0, PT, R160.reuse, UR22, P0 ;  /* 0x00000016a0007c0c */ /* 0x040fe20008701270 */
[----:B------:R-:W-:Y:S02]  /*5e50*/  IMAD R90, R160, UR12, RZ ;  /* 0x0000000ca05a7c24 */ /* 0x000fe4000f8e02ff */
[----:B------:R-:W-:Y:S02]  /*5e60*/  IMAD.MOV.U32 R167, RZ, RZ, R157 ;  /* 0x000000ffffa77224 */ /* 0x000fe400078e009d */
[----:B------:R-:W-:Y:S01]  /*5e70*/  IMAD.MOV.U32 R157, RZ, RZ, R89 ;  /* 0x000000ffff9d7224 */ /* 0x000fe200078e0059 */
[----:B------:R-:W-:Y:S01]  /*5e80*/  IADD3 R89, P6, PT, R90, R137, RZ ;  /* 0x000000895a597210 */ /* 0x000fe20007fde0ff */
[----:B------:R-:W-:Y:S01]  /*5e90*/  @!P4 IMAD.MOV R132, RZ, RZ, -R132 ;  /* 0x000000ffff84c224 */ /* 0x000fe200078e0a84 */
[----:B------:R-:W-:Y:S02]  /*5ea0*/  ISETP.GE.AND P4, PT, R210, RZ, PT ;  /* 0x000000ffd200720c */ /* 0x000fe40003f86270 */
[----:B------:R-:W-:Y:S01]  /*5eb0*/  LEA.HI.X.SX32 R90, R90, R136, 0x1, P6 ;  /* 0x000000885a5a7211 */ /* 0x000fe200030f0eff */
[----:B------:R-:W-:Y:S01]  /*5ec0*/  IMAD.MOV.U32 R165, RZ, RZ, R161 ;  /* 0x000000ffffa57224 */ /* 0x000fe200078e00a1 */
[----:B------:R-:W-:Y:S01]  /*5ed0*/  PRMT R187, RZ, 0x7610, R187 ;  /* 0x00007610ffbb7816 */ /* 0x000fe200000000bb */
[----:B------:R-:W-:Y:S01]  /*5ee0*/  @!P5 IMAD.MOV R155, RZ, RZ, -R155 ;  /* 0x000000ffff9bd224 */ /* 0x000fe200078e0a9b */
[----:B------:R-:W-:Y:S01]  /*5ef0*/  ISETP.GE.AND P5, PT, R221, RZ, PT ;  /* 0x000000ffdd00720c */ /* 0x000fe20003fa6270 */
[----:B------:R-:W-:-:S02]  /*5f00*/  @P0 IMAD.MOV.U32 R160, RZ, RZ, R89 ;  /* 0x000000ffffa00224 */ /* 0x000fc400078e0059 */
[----:B------:R-:W-:Y:S01]  /*5f10*/  @P0 IMAD.MOV.U32 R161, RZ, RZ, R90 ;  /* 0x000000ffffa10224 */ /* 0x000fe200078e005a */
[----:B------:R-:W-:Y:S01]  /*5f20*/  LEA.HI R210, R100, 0x1e, RZ, 0x1a ;  /* 0x0000001e64d27811 */ /* 0x000fe200078fd0ff */
[----:B------:R-:W-:-:S03]  /*5f30*/  IMAD.MOV.U32 R159, RZ, RZ, R92 ;  /* 0x000000ffff9f7224 */ /* 0x000fc600078e005c */
[----:B------:R0:W3:Y:S01]  /*5f40*/  @P0 LDG.E.U8 R187, desc[UR20][R160.64] ;  /* 0x00000014a0bb0981 */ /* 0x0000e2000c1e1100 */
[----:B------:R-:W-:Y:S01]  /*5f50*/  PLOP3.LUT P0, PT, PT, PT, UP1, 0x80, 0x8 ;  /* 0x000000000008781c */ /* 0x000fe20003f0f018 */
[----:B------:R-:W-:Y:S01]  /*5f60*/  @!P4 IMAD.MOV R158, RZ, RZ, -R158 ;  /* 0x000000ffff9ec224 */ /* 0x000fe200078e0a9e */
[----:B------:R-:W-:Y:S01]  /*5f70*/  ISETP.GE.AND P4, PT, R222, RZ, PT ;  /* 0x000000ffde00720c */ /* 0x000fe20003f86270 */
[C---:B------:R-:W-:Y:S01]  /*5f80*/  IMAD R92, R210.reuse, UR12, RZ ;  /* 0x0000000cd25c7c24 */ /* 0x040fe2000f8e02ff */
[----:B------:R-:W-:Y:S01]  /*5f90*/  ISETP.LT.AND P0, PT, R210, UR22, P0 ;  /* 0x00000016d2007c0c */ /* 0x000fe20008701270 */
[----:B------:R-:W-:Y:S02]  /*5fa0*/  @!P5 IMAD.MOV R154, RZ, RZ, -R154 ;  /* 0x000000ffff9ad224 */ /* 0x000fe400078e0a9a */
[----:B0-----:R-:W-:Y:S01]  /*5fb0*/  IMAD.MOV.U32 R160, RZ, RZ, R91 ;  /* 0x000000ffffa07224 */ /* 0x001fe200078e005b */
[----:B------:R-:W-:Y:S01]  /*5fc0*/  IADD3 R91, P5, PT, R92, R137, RZ ;  /* 0x000000895c5b7210 */ /* 0x000fe20007fbe0ff */
[----:B------:R-:W-:Y:S01]  /*5fd0*/  @!P2 IMAD.MOV R157, RZ, RZ, -R157 ;  /* 0x000000ffff9da224 */ /* 0x000fe200078e0a9d */
[----:B------:R-:W-:-:S02]  /*5fe0*/  ISETP.GE.AND P2, PT, R220, RZ, PT ;  /* 0x000000ffdc00720c */ /* 0x000fc40003f46270 */
[----:B------:R-:W-:-:S03]  /*5ff0*/  LEA.HI.X.SX32 R92, R92, R136, 0x1, P5 ;  /* 0x000000885c5c7211 */ /* 0x000fc600028f0eff */
[----:B------:R-:W-:Y:S01]  /*6000*/  @!P4 IMAD.MOV R160, RZ, RZ, -R160 ;  /* 0x000000ffffa0c224 */ /* 0x000fe200078e0aa0 */
[----:B------:R-:W-:Y:S01]  /*6010*/  ISETP.GE.AND P3, PT, R219, RZ, PT ;  /* 0x000000ffdb00720c */ /* 0x000fe20003f66270 */
[----:B------:R-:W-:Y:S01]  /*6020*/  IMAD.MOV.U32 R217, RZ, RZ, R163 ;  /* 0x000000ffffd97224 */ /* 0x000fe200078e00a3 */
[----:B------:R-:W-:Y:S01]  /*6030*/  PRMT R186, RZ, 0x7610, R186 ;  /* 0x00007610ffba7816 */ /* 0x000fe200000000ba */
[----:B------:R-:W-:Y:S01]  /*6040*/  IMAD.MOV.U32 R219, RZ, RZ, R162 ;  /* 0x000000ffffdb7224 */ /* 0x000fe200078e00a2 */
[----:B------:R-:W-:Y:S01]  /*6050*/  ISETP.GE.AND P4, PT, R226, RZ, PT ;  /* 0x000000ffe200720c */ /* 0x000fe20003f86270 */
[----:B------:R-:W-:Y:S02]  /*6060*/  @P0 IMAD.MOV.U32 R162, RZ, RZ, R91 ;  /* 0x000000ffffa20224 */ /* 0x000fe400078e005b */
[----:B------:R-:W-:Y:S01]  /*6070*/  @P0 IMAD.MOV.U32 R163, RZ, RZ, R92 ;  /* 0x000000ffffa30224 */ /* 0x000fe200078e005c */
[----:B------:R-:W-:Y:S01]  /*6080*/  ISETP.GE.AND P6, PT, R224, RZ, PT ;  /* 0x000000ffe000720c */ /* 0x000fe20003fc6270 */
[----:B------:R-:W-:Y:S01]  /*6090*/  IMAD.MOV.U32 R211, RZ, RZ, R164 ;  /* 0x000000ffffd37224 */ /* 0x000fe200078e00a4 */
[----:B------:R-:W-:-:S02]  /*60a0*/  LEA.HI R164, R100, 0x2e, RZ, 0x1a ;  /* 0x0000002e64a47811 */ /* 0x000fc400078fd0ff */
[----:B------:R0:W3:Y:S01]  /*60b0*/  @P0 LDG.E.U8 R186, desc[UR20][R162.64] ;  /* 0x00000014a2ba0981 */ /* 0x0000e2000c1e1100 */
[----:B------:R-:W-:Y:S01]  /*60c0*/  PLOP3.LUT P0, PT, PT, PT, UP1, 0x80, 0x8 ;  /* 0x000000000008781c */ /* 0x000fe20003f0f018 */
[----:B------:R-:W-:Y:S01]  /*60d0*/  @!P2 IMAD.MOV R153, RZ, RZ, -R153 ;  /* 0x000000ffff99a224 */ /* 0x000fe200078e0a99 */
[----:B------:R-:W-:Y:S01]  /*60e0*/  ISETP.GE.AND P2, PT, R227, RZ, PT ;  /* 0x000000ffe300720c */ /* 0x000fe20003f46270 */
[----:B------:R-:W-:Y:S01]  /*60f0*/  IMAD.MOV.U32 R161, RZ, RZ, R94 ;  /* 0x000000ffffa17224 */ /* 0x000fe200078e005e */
[C---:B------:R-:W-:Y:S01]  /*6100*/  ISETP.LT.AND P0, PT, R164.reuse, UR22, P0 ;  /* 0x00000016a4007c0c */ /* 0x040fe20008701270 */
[----:B------:R-:W-:Y:S02]  /*6110*/  IMAD R94, R164, UR12, RZ ;  /* 0x0000000ca45e7c24 */ /* 0x000fe4000f8e02ff */
[----:B0-----:R-:W-:-:S04]  /*6120*/  IMAD.MOV.U32 R162, RZ, RZ, R93 ;  /* 0x000000ffffa27224 */ /* 0x001fc800078e005d */
[----:B------:R-:W-:Y:S01]  /*6130*/  @!P4 IMAD.MOV R162, RZ, RZ, -R162 ;  /* 0x000000ffffa2c224 */ /* 0x000fe200078e0aa2 */
[----:B------:R-:W-:Y:S01]  /*6140*/  IADD3 R93, P4, PT, R94, R137, RZ ;  /* 0x000000895e5d7210 */ /* 0x000fe20007f9e0ff */
[----:B------:R-:W-:Y:S01]  /*6150*/  @!P6 IMAD.MOV R152, RZ, RZ, -R152 ;  /* 0x000000ffff98e224 */ /* 0x000fe200078e0a98 */
[----:B------:R-:W-:Y:S01]  /*6160*/  ISETP.GE.AND P6, PT, R230, RZ, PT ;  /* 0x000000ffe600720c */ /* 0x000fe20003fc6270 */
        /* <DEDUP_REMOVED lines=10> */
[----:B------:R-:W-:-:S03]  /*6210*/  @!P6 IMAD.MOV R149, RZ, RZ, -R149 ;  /* 0x000000ffff95e224 */ /* 0x000fc600078e0a95 */
[----:B------:R0:W4:Y:S01]  /*6220*/  @P0 LDG.E.U8 R181, desc[UR20][R164.64] ;  /* 0x00000014a4b50981 */ /* 0x000122000c1e1100 */
[----:B------:R-:W-:Y:S01]  /*6230*/  PLOP3.LUT P0, PT, PT, PT, UP1, 0x80, 0x8 ;  /* 0x000000000008781c */ /* 0x000fe20003f0f018 */
[----:B------:R-:W-:Y:S01]  /*6240*/  @!P3 IMAD.MOV R151, RZ, RZ, -R151 ;  /* 0x000000ffff97b224 */ /* 0x000fe200078e0a97 */
[----:B------:R-:W-:Y:S01]  /*6250*/  ISETP.GE.AND P6, PT, R237, RZ, PT ;  /* 0x000000ffed00720c */ /* 0x000fe20003fc6270 */
[----:B------:R-:W-:Y:S01]  /*6260*/  IMAD.MOV.U32 R163, RZ, RZ, R96 ;  /* 0x000000ffffa37224 */ /* 0x000fe200078e0060 */
[----:B------:R-:W-:Y:S01]  /*6270*/  ISETP.GE.AND P3, PT, R233, RZ, PT ;  /* 0x000000ffe900720c */ /* 0x000fe20003f66270 */
[C---:B------:R-:W-:Y:S01]  /*6280*/  IMAD R96, R220.reuse, UR12, RZ ;  /* 0x0000000cdc607c24 */ /* 0x040fe2000f8e02ff */
[----:B------:R-:W-:Y:S01]  /*6290*/  ISETP.LT.AND P0, PT, R220, UR22, P0 ;  /* 0x00000016dc007c0c */ /* 0x000fe20008701270 */
[----:B0-----:R-:W-:-:S04]  /*62a0*/  IMAD.MOV.U32 R164, RZ, RZ, R95 ;  /* 0x000000ffffa47224 */ /* 0x001fc800078e005f */
[----:B------:R-:W-:Y:S01]  /*62b0*/  @!P2 IMAD.MOV R164, RZ, RZ, -R164 ;  /* 0x000000ffffa4a224 */ /* 0x000fe200078e0aa4 */
[----:B------:R-:W-:Y:S01]  /*62c0*/  IADD3 R95, P2, PT, R96, R137, RZ ;  /* 0x00000089605f7210 */ /* 0x000fe20007f5e0ff */
[----:B------:R-:W-:-:S03]  /*62d0*/  IMAD.MOV.U32 R224, RZ, RZ, R219 ;  /* 0x000000ffffe07224 */ /* 0x000fc600078e00db */
[----:B------:R-:W-:Y:S01]  /*62e0*/  LEA.HI.X.SX32 R96, R96, R136, 0x1, P2 ;  /* 0x0000008860607211 */ /* 0x000fe200010f0eff */
[----:B------:R-:W-:Y:S01]  /*62f0*/  IMAD.MOV.U32 R221, RZ, RZ, R217 ;  /* 0x000000ffffdd7224 */ /* 0x000fe200078e00d9 */
[----:B------:R-:W-:Y:S01]  /*6300*/  PRMT R175, RZ, 0x7610, R175 ;  /* 0x00007610ffaf7816 */ /* 0x000fe200000000af */
[----:B------:R-:W-:Y:S02]  /*6310*/  IMAD.MOV.U32 R219, RZ, RZ, R209 ;  /* 0x000000ffffdb7224 */ /* 0x000fe400078e00d1 */
[----:B------:R-:W-:Y:S01]  /*6320*/  @!P6 IMAD.MOV R147, RZ, RZ, -R147 ;  /* 0x000000ffff93e224 */ /* 0x000fe200078e0a93 */
[----:B--2---:R-:W-:Y:S01]  /*6330*/  ISETP.GE.AND P6, PT, R240, RZ, PT ;  /* 0x000000fff000720c */ /* 0x004fe20003fc6270 */
[----:B------:R-:W-:Y:S01]  /*6340*/  @!P3 IMAD.MOV R150, RZ, RZ, -R150 ;  /* 0x000000ffff96b224 */ /* 0x000fe200078e0a96 */
[----:B------:R-:W-:Y:S01]  /*6350*/  ISETP.GE.AND P3, PT, R236, RZ, PT ;  /* 0x000000ffec00720c */ /* 0x000fe20003f66270 */
[----:B------:R-:W-:Y:S02]  /*6360*/  IMAD.MOV.U32 R217, RZ, RZ, R167 ;  /* 0x000000ffffd97224 */ /* 0x000fe400078e00a7 */
[----:B------:R-:W-:-:S02]  /*6370*/  IMAD.MOV.U32 R209, RZ, RZ, R166 ;  /* 0x000000ffffd17224 */ /* 0x000fc400078e00a6 */
[----:B------:R-:W-:Y:S02]  /*6380*/  @P0 IMAD.MOV.U32 R166, RZ, RZ, R95 ;  /* 0x000000ffffa60224 */ /* 0x000fe400078e005f */
[----:B------:R-:W-:Y:S01]  /*6390*/  @P0 IMAD.MOV.U32 R167, RZ, RZ, R96 ;  /* 0x000000ffffa70224 */ /* 0x000fe200078e0060 */
[C---:B------:R-:W-:Y:S01]  /*63a0*/  LEA.HI R225, R100.reuse, 0x5e, RZ, 0x1a ;  /* 0x0000005e64e17811 */ /* 0x040fe200078fd0ff */
[----:B------:R-:W-:Y:S01]  /*63b0*/  IMAD.MOV.U32 R220, RZ, RZ, R210 ;  /* 0x000000ffffdc7224 */ /* 0x000fe200078e00d2 */
[----:B------:R-:W-:Y:S02]  /*63c0*/  LEA.HI R210, R100, 0x4e, RZ, 0x1a ;  /* 0x0000004e64d27811 */ /* 0x000fe400078fd0ff */
[----:B------:R-:W-:Y:S01]  /*63d0*/  ISETP.GE.AND P5, PT, R229, RZ, PT ;  /* 0x000000ffe500720c */ /* 0x000fe20003fa6270 */
[----:B------:R0:W2:Y:S01]  /*63e0*/  @P0 LDG.E.U8 R175, desc[UR20][R166.64] ;  /* 0x00000014a6af0981 */ /* 0x0000a2000c1e1100 */
[----:B------:R-:W-:Y:S01]  /*63f0*/  PLOP3.LUT P0, PT, PT, PT, UP1, 0x80, 0x8 ;  /* 0x000000000008781c */ /* 0x000fe20003f0f018 */
[----:B------:R-:W-:-:S03]  /*6400*/  IMAD R100, R225, UR12, RZ ;  /* 0x0000000ce1647c24 */ /* 0x000fc6000f8e02ff */
[C---:B------:R-:W-:Y:S01]  /*6410*/  ISETP.LT.AND P0, PT, R210.reuse, UR22, P0 ;  /* 0x00000016d2007c0c */ /* 0x040fe20008701270 */
[----:B------:R-:W-:Y:S02]  /*6420*/  @!P6 IMAD.MOV R144, RZ, RZ, -R144 ;  /* 0x000000ffff90e224 */ /* 0x000fe400078e0a90 */
[----:B0-----:R-:W-:Y:S02]  /*6430*/  IMAD.MOV.U32 R166, RZ, RZ, R98 ;  /* 0x000000ffffa67224 */ /* 0x001fe400078e0062 */
[----:B------:R-:W-:Y:S02]  /*6440*/  IMAD R98, R210, UR12, RZ ;  /* 0x0000000cd2627c24 */ /* 0x000fe4000f8e02ff */
[----:B------:R-:W-:Y:S01]  /*6450*/  IMAD.MOV.U32 R167, RZ, RZ, R99 ;  /* 0x000000ffffa77224 */ /* 0x000fe200078e0063 */
[-C--:B------:R-:W-:Y:S01]  /*6460*/  IADD3 R99, P6, PT, R100, R137.reuse, RZ ;  /* 0x0000008964637210 */ /* 0x080fe20007fde0ff */
[----:B------:R-:W-:Y:S01]  /*6470*/  IMAD.MOV.U32 R165, RZ, RZ, R97 ;  /* 0x000000ffffa57224 */ /* 0x000fe200078e0061 */
[----:B------:R-:W-:Y:S01]  /*6480*/  ISETP.GE.AND P4, PT, R234, RZ, PT ;  /* 0x000000ffea00720c */ /* 0x000fe20003f86270 */
[----:B------:R-:W-:Y:S01]  /*6490*/  @!P3 IMAD.MOV R148, RZ, RZ, -R148 ;  /* 0x000000ffff94b224 */ /* 0x000fe200078e0a94 */
[----:B------:R-:W-:Y:S01]  /*64a0*/  IADD3 R97, P3, PT, R98, R137, RZ ;  /* 0x0000008962617210 */ /* 0x000fe20007f7e0ff */
[----:B------:R-:W-:Y:S01]  /*64b0*/  @!P5 IMAD.MOV R163, RZ, RZ, -R163 ;  /* 0x000000ffffa3d224 */ /* 0x000fe200078e0aa3 */
[----:B------:R-:W-:-:S02]  /*64c0*/  LEA.HI.X.SX32 R100, R100, R136, 0x1, P6 ;  /* 0x0000008864647211 */ /* 0x000fc400030f0eff */
[----:B------:R-:W-:Y:S02]  /*64d0*/  LEA.HI.X.SX32 R98, R98, R136, 0x1, P3 ;  /* 0x0000008862627211 */ /* 0x000fe400018f0eff */
[----:B------:R-:W-:Y:S02]  /*64e0*/  ISETP.GE.AND P6, PT, R206, RZ, PT ;  /* 0x000000ffce00720c */ /* 0x000fe40003fc6270 */
[----:B------:R-:W-:Y:S01]  /*64f0*/  ISETP.GE.AND P5, PT, R235, RZ, PT ;  /* 0x000000ffeb00720c */ /* 0x000fe20003fa6270 */
[----:B------:R-:W0:Y:S01]  /*6500*/  S2R R206, SR_TID.X ;  /* 0x0000000000ce7919 */ /* 0x000e220000002100 */
[----:B------:R-:W-:Y:S01]  /*6510*/  IMAD.MOV.U32 R222, RZ, RZ, R211 ;  /* 0x000000ffffde7224 */ /* 0x000fe200078e00d3 */
[----:B------:R-:W-:Y:S01]  /*6520*/  PRMT R24, RZ, 0x7610, R24 ;  /* 0x00007610ff187816 */ /* 0x000fe20000000018 */
[----:B------:R-:W-:Y:S02]  /*6530*/  @P0 IMAD.MOV.U32 R210, RZ, RZ, R97 ;  /* 0x000000ffffd20224 */ /* 0x000fe400078e0061 */
[----:B------:R-:W-:-:S02]  /*6540*/  @P0 IMAD.MOV.U32 R211, RZ, RZ, R98 ;  /* 0x000000ffffd30224 */ /* 0x000fc400078e0062 */
[----:B------:R-:W-:Y:S01]  /*6550*/  @!P4 IMAD.MOV R165, RZ, RZ, -R165 ;  /* 0x000000ffffa5c224 */ /* 0x000fe200078e0aa5 */
[----:B------:R-:W-:Y:S02]  /*6560*/  ISETP.GE.AND P4, PT, R239, RZ, PT ;  /* 0x000000ffef00720c */ /* 0x000fe40003f86270 */
[----:B------:R1:W2:Y:S01]  /*6570*/  @P0 LDG.E.U8 R24, desc[UR20][R210.64] ;  /* 0x00000014d2180981 */ /* 0x0002a2000c1e1100 */
[----:B------:R-:W-:Y:S01]  /*6580*/  PLOP3.LUT P0, PT, PT, PT, UP1, 0x80, 0x8 ;  /* 0x000000000008781c */ /* 0x000fe20003f0f018 */
[----:B------:R-:W-:Y:S01]  /*6590*/  @!P5 IMAD.MOV R166, RZ, RZ, -R166 ;  /* 0x000000ffffa6d224 */ /* 0x000fe200078e0aa6 */
[----:B------:R-:W-:Y:S02]  /*65a0*/  ISETP.GE.AND P5, PT, R241, RZ, PT ;  /* 0x000000fff100720c */ /* 0x000fe40003fa6270 */
[----:B------:R-:W-:Y:S02]  /*65b0*/  ISETP.LT.AND P0, PT, R225, UR22, P0 ;  /* 0x00000016e1007c0c */ /* 0x000fe40008701270 */
[----:B------:R-:W-:-:S04]  /*65c0*/  ISETP.GE.AND P3, PT, R242, RZ, PT ;  /* 0x000000fff200720c */ /* 0x000fc80003f66270 */
[----:B------:R-:W-:Y:S01]  /*65d0*/  @!P4 IMAD.MOV R167, RZ, RZ, -R167 ;  /* 0x000000ffffa7c224 */ /* 0x000fe200078e0aa7 */
[----:B------:R-:W-:Y:S02]  /*65e0*/  ISETP.GE.AND P4, PT, R245, RZ, PT ;  /* 0x000000fff500720c */ /* 0x000fe40003f86270 */
[----:B------:R-:W-:Y:S02]  /*65f0*/  PRMT R19, RZ, 0x7610, R19 ;  /* 0x00007610ff137816 */ /* 0x000fe40000000013 */
[----:B------:R-:W-:Y:S01]  /*6600*/  @!P5 IMAD.MOV R145, RZ, RZ, -R145 ;  /* 0x000000ffff91d224 */ /* 0x000fe200078e0a91 */
[----:B------:R-:W-:Y:S01]  /*6610*/  ISETP.GE.AND P5, PT, R244, RZ, PT ;  /* 0x000000fff400720c */ /* 0x000fe20003fa6270 */
[----:B-1----:R-:W-:Y:S02]  /*6620*/  @P0 IMAD.MOV.U32 R210, RZ, RZ, R99 ;  /* 0x000000ffffd20224 */ /* 0x002fe400078e0063 */
[----:B------:R-:W-:Y:S02]  /*6630*/  @P0 IMAD.MOV.U32 R211, RZ, RZ, R100 ;  /* 0x000000ffffd30224 */ /* 0x000fe400078e0064 */
[----:B------:R-:W-:Y:S01]  /*6640*/  @!P3 IMAD.MOV R140, RZ, RZ, -R140 ;  /* 0x000000ffff8cb224 */ /* 0x000fe200078e0a8c */
[----:B------:R-:W-:-:S02]  /*6650*/  ISETP.GE.AND P3, PT, R182, RZ, PT ;  /* 0x000000ffb600720c */ /* 0x000fc40003f66270 */
[----:B------:R1:W2:Y:S01]  /*6660*/  @P0 LDG.E.U8 R19, desc[UR20][R210.64] ;  /* 0x00000014d2130981 */ /* 0x0002a2000c1e1100 */
[----:B0-----:R-:W-:Y:S01]  /*6670*/  LEA.HI R226, R206, 0x6e, RZ, 0x1a ;  /* 0x0000006ecee27811 */ /* 0x001fe200078fd0ff */
[----:B------:R-:W-:Y:S02]  /*6680*/  IMAD.MOV.U32 R225, RZ, RZ, R180 ;  /* 0x000000ffffe17224 */ /* 0x000fe400078e00b4 */
[----:B------:R-:W-:Y:S01]  /*6690*/  @!P4 IMAD.MOV R142, RZ, RZ, -R142 ;  /* 0x000000ffff8ec224 */ /* 0x000fe200078e0a8e */
[----:B------:R-:W-:Y:S01]  /*66a0*/  ISETP.GE.AND P4, PT, R203, RZ, PT ;  /* 0x000000ffcb00720c */ /* 0x000fe20003f86270 */
[----:B------:R-:W-:Y:S01]  /*66b0*/  IMAD R180, R226, UR12, RZ ;  /* 0x0000000ce2b47c24 */ /* 0x000fe2000f8e02ff */
[----:B-1----:R-:W-:Y:S01]  /*66c0*/  LEA.HI R210, R206, 0x7e, RZ, 0x1a ;  /* 0x0000007eced27811 */ /* 0x002fe200078fd0ff */
[----:B------:R-:W-:-:S04]  /*66d0*/  @!P5 IMAD.MOV R143, RZ, RZ, -R143 ;  /* 0x000000ffff8fd224 */ /* 0x000fc800078e0a8f */
[----:B------:R-:W-:Y:S01]  /*66e0*/  IMAD R203, R210, UR12, RZ ;  /* 0x0000000cd2cb7c24 */ /* 0x000fe2000f8e02ff */
[----:B------:R-:W-:Y:S01]  /*66f0*/  IADD3 R182, P5, PT, R180, R137, RZ ;  /* 0x00000089b4b67210 */ /* 0x000fe20007fbe0ff */
[----:B------:R-:W-:-:S03]  /*6700*/  @!P3 IMAD.MOV R139, RZ, RZ, -R139 ;  /* 0x000000ffff8bb224 */ /* 0x000fc600078e0a8b */
[C---:B------:R-:W-:Y:S02]  /*6710*/  IADD3 R137, P3, PT, R203.reuse, R137, RZ ;  /* 0x00000089cb897210 */ /* 0x040fe40007f7e0ff */
[-C--:B------:R-:W-:Y:S02]  /*6720*/  LEA.HI.X.SX32 R180, R180, R136.reuse, 0x1, P5 ;  /* 0x00000088b4b47211 */ /* 0x080fe400028f0eff */
[----:B------:R-:W-:Y:S01]  /*6730*/  LEA.HI.X.SX32 R136, R203, R136, 0x1, P3 ;  /* 0x00000088cb887211 */ /* 0x000fe200018f0eff */
[----:B------:R0:W-:Y:S01]  /*6740*/  STL [R1+0x134], R137 ;  /* 0x0001348901007387 */ /* 0x0001e20000100800 */
[----:B------:R-:W-:-:S03]  /*6750*/  PLOP3.LUT P0, PT, PT, PT, UP1, 0x80, 0x8 ;  /* 0x000000000008781c */ /* 0x000fc60003f0f018 */
[----:B------:R1:W-:Y:S01]  /*6760*/  STL [R1+0x130], R136 ;  /* 0x0001308801007387 */ /* 0x0003e20000100800 */
[----:B------:R-:W-:Y:S01]  /*6770*/  ISETP.LT.AND P0, PT, R226, UR22, P0 ;  /* 0x00000016e2007c0c */ /* 0x000fe20008701270 */
[----:B------:R-:W-:Y:S02]  /*6780*/  IMAD.MOV.U32 R239, RZ, RZ, R224 ;  /* 0x000000ffffef7224 */ /* 0x000fe400078e00e0 */
[----:B------:R-:W2:Y:S01]  /*6790*/  LDL.LU R234, [R1+0x74] ;  /* 0x0000740001ea7983 */ /* 0x000ea20000300800 */
[----:B------:R-:W-:-:S03]  /*67a0*/  IMAD.MOV.U32 R240, RZ, RZ, R222 ;  /* 0x000000fffff07224 */ /* 0x000fc600078e00de */
[----:B------:R-:W4:Y:S01]  /*67b0*/  LDL.LU R230, [R1+0x70] ;  /* 0x0000700001e67983 */ /* 0x000f220000300800 */
[----:B------:R-:W-:-:S03]  /*67c0*/  IMAD.MOV.U32 R242, RZ, RZ, R220 ;  /* 0x000000fffff27224 */ /* 0x000fc600078e00dc */
[----:B------:R-:W4:Y:S04]  /*67d0*/  LDL.LU R226, [R1+0x6c] ;  /* 0x00006c0001e27983 */ /* 0x000f280000300800 */
[----:B------:R-:W4:Y:S04]  /*67e0*/  LDL.LU R224, [R1+0x68] ;  /* 0x0000680001e07983 */ /* 0x000f280000300800 */
[----:B------:R-:W4:Y:S04]  /*67f0*/  LDL.LU R222, [R1+0x64] ;  /* 0x0000640001de7983 */ /* 0x000f280000300800 */
[----:B------:R-:W4:Y:S01]  /*6800*/  LDL.LU R220, [R1+0x60] ;  /* 0x0000600001dc7983 */ /* 0x000f220000300800 */
[----:B------:R-:W-:-:S13]  /*6810*/  ISETP.GE.AND P2, PT, R238, RZ, PT ;  /* 0x000000ffee00720c */ /* 0x000fda0003f46270 */
[----:B------:R-:W-:Y:S01]  /*6820*/  @!P2 IMAD.MOV R146, RZ, RZ, -R146 ;  /* 0x000000ffff92a224 */ /* 0x000fe200078e0a92 */
[----:B------:R-:W-:Y:S02]  /*6830*/  ISETP.GE.AND P2, PT, R243, RZ, PT ;  /* 0x000000fff300720c */ /* 0x000fe40003f46270 */
[----:B------:R-:W-:Y:S01]  /*6840*/  ISETP.GE.AND P5, PT, R205, RZ, PT ;  /* 0x000000ffcd00720c */ /* 0x000fe20003fa6270 */
[----:B------:R-:W-:Y:S01]  /*6850*/  @P0 IMAD.MOV.U32 R205, RZ, RZ, R180 ;  /* 0x000000ffffcd0224 */ /* 0x000fe200078e00b4 */
[----:B------:R-:W-:-:S09]  /*6860*/  PRMT R21, RZ, 0x7610, R21 ;  /* 0x00007610ff157816 */ /* 0x000fd20000000015 */
[----:B------:R-:W-:Y:S01]  /*6870*/  @!P2 IMAD.MOV R141, RZ, RZ, -R141 ;  /* 0x000000ffff8da224 */ /* 0x000fe200078e0a8d */
[----:B------:R-:W-:Y:S01]  /*6880*/  ISETP.GE.AND P2, PT, R204, RZ, PT ;  /* 0x000000ffcc00720c */ /* 0x000fe20003f46270 */
[----:B------:R-:W-:-:S05]  /*6890*/  @P0 IMAD.MOV.U32 R204, RZ, RZ, R182 ;  /* 0x000000ffffcc0224 */ /* 0x000fca00078e00b6 */
[----:B------:R-:W4:Y:S01]  /*68a0*/  @P0 LDG.E.U8 R21, desc[UR20][R204.64] ;  /* 0x00000014cc150981 */ /* 0x000f22000c1e1100 */
[----:B------:R-:W-:-:S04]  /*68b0*/  PLOP3.LUT P0, PT, PT, PT, UP1, 0x80, 0x8 ;  /* 0x000000000008781c */ /* 0x000fc80003f0f018 */
[----:B------:R-:W-:Y:S01]  /*68c0*/  ISETP.LT.AND P0, PT, R210, UR22, P0 ;  /* 0x00000016d2007c0c */ /* 0x000fe20008701270 */
[----:B------:R-:W-:-:S04]  /*68d0*/  @!UP2 UIADD3 UR4, UPT, UPT, -UR7, 0x100000, URZ ;  /* 0x001000000704a890 */ /* 0x000fc8000fffe1ff */
[----:B------:R-:W-:Y:S02]  /*68e0*/  @!UP2 USHF.L.U32 UR5, UR4, 0xb, URZ ;  /* 0x0000000b0405a899 */ /* 0x000fe400080006ff */
[----:B------:R-:W-:Y:S01]  /*68f0*/  @!UP2 USHF.L.U32 UR4, UR4, 0x1, URZ ;  /* 0x000000010404a899 */ /* 0x000fe200080006ff */
[----:B------:R-:W-:-:S05]  /*6900*/  PRMT R238, RZ, 0x7610, R238 ;  /* 0x00007610ffee7816 */ /* 0x000fca00000000ee */
[----:B0-----:R-:W-:-:S04]  /*6910*/  @P0 LOP3.LUT R137, R137, R136, RZ, 0x3c, !PT ;  /* 0x0000008889890212 */ /* 0x001fc800078e3cff */
[----:B-1----:R-:W-:-:S04]  /*6920*/  @P0 LOP3.LUT R136, R137, R136, RZ, 0x3c, !PT ;  /* 0x0000008889880212 */ /* 0x002fc800078e3cff */
[----:B------:R-:W-:Y:S01]  /*6930*/  @P0 LOP3.LUT R137, R137, R136, RZ, 0x3c, !PT ;  /* 0x0000008889890212 */ /* 0x000fe200078e3cff */
[----:B------:R-:W-:Y:S01]  /*6940*/  VOTEU.ALL UP3, P1 ;  /* 0x0000000000ff7886 */ /* 0x000fe20000860000 */
[----:B------:R-:W-:-:S03]  /*6950*/  IMAD.MOV.U32 R244, RZ, RZ, R209 ;  /* 0x000000fffff47224 */ /* 0x000fc600078e00d1 */
[----:B------:R0:W4:Y:S01]  /*6960*/  @P0 LDG.E.U8 R238, desc[UR20][R136.64] ;  /* 0x0000001488ee0981 */ /* 0x000122000c1e1100 */
[----:B------:R-:W-:Y:S01]  /*6970*/  IMAD.MOV.U32 R245, RZ, RZ, R217 ;  /* 0x000000fffff57224 */ /* 0x000fe200078e00d9 */
[----:B------:R1:W2:Y:S01]  /*6980*/  @!UP3 SYNCS.EXCH.64 URZ, [UR9+0x8008], UR4 ;  /* 0x0080080409ffb5b2 */ /* 0x0002a20008000100 */
[----:B------:R-:W-:Y:S02]  /*6990*/  IMAD.MOV.U32 R243, RZ, RZ, R219 ;  /* 0x000000fffff37224 */ /* 0x000fe400078e00db */
[----:B------:R-:W-:Y:S01]  /*69a0*/  IMAD.MOV.U32 R241, RZ, RZ, R221 ;  /* 0x000000fffff17224 */ /* 0x000fe200078e00dd */
[----:B0-----:R-:W-:Y:S01]  /*69b0*/  LOP3.LUT R137, R206, 0x7f, RZ, 0xc0, !PT ;  /* 0x0000007fce897812 */ /* 0x001fe200078ec0ff */
[----:B------:R-:W-:Y:S01]  /*69c0*/  IMAD.MOV.U32 R236, RZ, RZ, R225 ;  /* 0x000000ffffec7224 */ /* 0x000fe200078e00e1 */
[----:B------:R-:W-:Y:S01]  /*69d0*/  ISETP.GE.AND P3, PT, R208, RZ, PT ;  /* 0x000000ffd000720c */ /* 0x000fe20003f66270 */
[----:B------:R-:W-:Y:S01]  /*69e0*/  @!P6 IMAD.MOV R138, RZ, RZ, -R138 ;  /* 0x000000ffff8ae224 */ /* 0x000fe200078e0a8a */
[----:B------:R-:W-:Y:S01]  /*69f0*/  ISETP.GE.AND P0, PT, R213, RZ, PT ;  /* 0x000000ffd500720c */ /* 0x000fe20003f06270 */
[----:B------:R-:W-:Y:S01]  /*6a00*/  STS.U8 [R137+UR9], R244 ;  /* 0x000000f489007988 */ /* 0x000fe20008000009 */
[----:B------:R-:W-:Y:S01]  /*6a10*/  @!P2 IMAD.MOV R111, RZ, RZ, -R111 ;  /* 0x000000ffff6fa224 */ /* 0x000fe200078e0a6f */
[----:B-1----:R-:W0:Y:S02]  /*6a20*/  LDCU UR4, c[0x0][0x3b0] ;  /* 0x00007600ff0477ac */ /* 0x002e240008000800 */
[----:B------:R-:W-:Y:S04]  /*6a30*/  STS.U8 [R137+UR9+0x200], R245 ;  /* 0x000200f589007988 */ /* 0x000fe80008000009 */
[----:B------:R-:W-:Y:S04]  /*6a40*/  STS.U8 [R137+UR9+0x400], R243 ;  /* 0x000400f389007988 */ /* 0x000fe80008000009 */
[----:B------:R-:W-:Y:S04]  /*6a50*/  STS.U8 [R137+UR9+0x600], R242 ;  /* 0x000600f289007988 */ /* 0x000fe80008000009 */
[----:B------:R-:W-:Y:S04]  /*6a60*/  STS.U8 [R137+UR9+0x800], R240 ;  /* 0x000800f089007988 */ /* 0x000fe80008000009 */
[----:B------:R-:W-:Y:S04]  /*6a70*/  STS.U8 [R137+UR9+0xa00], R241 ;  /* 0x000a00f189007988 */ /* 0x000fe80008000009 */
[----:B------:R-:W-:Y:S04]  /*6a80*/  STS.U8 [R137+UR9+0xc00], R239 ;  /* 0x000c00ef89007988 */ /* 0x000fe80008000009 */
[----:B------:R-:W-:Y:S01]  /*6a90*/  STS.U8 [R137+UR9+0xe00], R236 ;  /* 0x000e00ec89007988 */ /* 0x000fe20008000009 */
[----:B------:R-:W-:Y:S01]  /*6aa0*/  @!P4 IMAD.MOV R110, RZ, RZ, -R110 ;  /* 0x000000ffff6ec224 */ /* 0x000fe200078e0a6e */
[----:B------:R-:W-:Y:S01]  /*6ab0*/  ISETP.GE.AND P6, PT, R207, RZ, PT ;  /* 0x000000ffcf00720c */ /* 0x000fe20003fc6270 */
[----:B------:R-:W-:Y:S01]  /*6ac0*/  @!P5 IMAD.MOV R109, RZ, RZ, -R109 ;  /* 0x000000ffff6dd224 */ /* 0x000fe200078e0a6d */
[----:B------:R-:W-:Y:S01]  /*6ad0*/  ISETP.GE.AND P2, PT, R212, RZ, PT ;  /* 0x000000ffd400720c */ /* 0x000fe20003f46270 */
[----:B------:R-:W-:Y:S01]  /*6ae0*/  @!P3 IMAD.MOV R107, RZ, RZ, -R107 ;  /* 0x000000ffff6bb224 */ /* 0x000fe200078e0a6b */
[----:B------:R-:W-:-:S02]  /*6af0*/  ISETP.GE.AND P4, PT, R215, RZ, PT ;  /* 0x000000ffd700720c */ /* 0x000fc40003f86270 */
[----:B------:R-:W-:Y:S02]  /*6b00*/  ISETP.GE.AND P5, PT, R214, RZ, PT ;  /* 0x000000ffd600720c */ /* 0x000fe40003fa6270 */
[----:B------:R-:W-:Y:S01]  /*6b10*/  ISETP.GE.AND P3, PT, R216, RZ, PT ;  /* 0x000000ffd800720c */ /* 0x000fe20003f66270 */
[----:B------:R-:W-:Y:S01]  /*6b20*/  @!P0 IMAD.MOV R106, RZ, RZ, -R106 ;  /* 0x000000ffff6a8224 */ /* 0x000fe200078e0a6a */
[----:B---3--:R-:W-:Y:S02]  /*6b30*/  ISETP.NE.AND P0, PT, R101, RZ, PT ;  /* 0x000000ff6500720c */ /* 0x008fe40003f05270 */
[----:B------:R-:W-:Y:S01]  /*6b40*/  LOP3.LUT R101, RZ, R101, RZ, 0x33, !PT ;  /* 0x00000065ff657212 */ /* 0x000fe200078e33ff */
[----:B------:R-:W-:Y:S02]  /*6b50*/  @!P6 IMAD.MOV R108, RZ, RZ, -R108 ;  /* 0x000000ffff6ce224 */ /* 0x000fe400078e0a6c */
[----:B------:R-:W-:Y:S02]  /*6b60*/  @!P2 IMAD.MOV R105, RZ, RZ, -R105 ;  /* 0x000000ffff69a224 */ /* 0x000fe400078e0a69 */
[----:B------:R-:W-:-:S02]  /*6b70*/  @!P4 IMAD.MOV R104, RZ, RZ, -R104 ;  /* 0x000000ffff68c224 */ /* 0x000fc400078e0a68 */
[----:B------:R-:W-:Y:S02]  /*6b80*/  @!P5 IMAD.MOV R103, RZ, RZ, -R103 ;  /* 0x000000ffff67d224 */ /* 0x000fe400078e0a67 */
[----:B------:R-:W-:Y:S01]  /*6b90*/  @!P3 IMAD.MOV R102, RZ, RZ, -R102 ;  /* 0x000000ffff66b224 */ /* 0x000fe200078e0a66 */
[C---:B------:R-:W-:Y:S02]  /*6ba0*/  SEL R136, R101.reuse, R112, !P0 ;  /* 0x0000007065887207 */ /* 0x040fe40004000000 */
[C---:B------:R-:W-:Y:S02]  /*6bb0*/  SEL R114, R101.reuse, R114, !P0 ;  /* 0x0000007265727207 */ /* 0x040fe40004000000 */
[C---:B------:R-:W-:Y:S02]  /*6bc0*/  SEL R115, R101.reuse, R115, !P0 ;  /* 0x0000007365737207 */ /* 0x040fe40004000000 */
[C---:B------:R-:W-:Y:S02]  /*6bd0*/  SEL R203, R101.reuse, R116, !P0 ;  /* 0x0000007465cb7207 */ /* 0x040fe40004000000 */
[----:B------:R-:W-:-:S02]  /*6be0*/  SEL R205, R101, R117, !P0 ;  /* 0x0000007565cd7207 */ /* 0x000fc40004000000 */
[C---:B------:R-:W-:Y:S02]  /*6bf0*/  SEL R207, R101.reuse, R118, !P0 ;  /* 0x0000007665cf7207 */ /* 0x040fe40004000000 */
        /* <DEDUP_REMOVED lines=44> */
[----:B------:R-:W-:Y:S01]  /*6ec0*/  SEL R143, R101, R143, !P0 ;  /* 0x0000008f658f7207 */ /* 0x000fe20004000000 */
[----:B--2---:R-:W-:Y:S04]  /*6ed0*/  STS.U8 [R137+UR9+0x1000], R234 ;  /* 0x001000ea89007988 */ /* 0x004fe80008000009 */
[----:B----4-:R-:W-:Y:S04]  /*6ee0*/  STS.U8 [R137+UR9+0x1200], R230 ;  /* 0x001200e689007988 */ /* 0x010fe80008000009 */
[----:B------:R-:W-:Y:S04]  /*6ef0*/  STS.U8 [R137+UR9+0x1400], R226 ;  /* 0x001400e289007988 */ /* 0x000fe80008000009 */
[----:B------:R-:W-:Y:S04]  /*6f00*/  STS.U8 [R137+UR9+0x1600], R224 ;  /* 0x001600e089007988 */ /* 0x000fe80008000009 */
[----:B------:R-:W-:Y:S04]  /*6f10*/  STS.U8 [R137+UR9+0x1800], R222 ;  /* 0x001800de89007988 */ /* 0x000fe80008000009 */
[----:B------:R-:W-:Y:S04]  /*6f20*/  STS.U8 [R137+UR9+0x1a00], R220 ;  /* 0x001a00dc89007988 */ /* 0x000fe80008000009 */
[----:B------:R1:W-:Y:S04]  /*6f30*/  STS.U8 [R137+UR9+0x1c00], R10 ;  /* 0x001c000a89007988 */ /* 0x0003e80008000009 */
[----:B------:R-:W-:Y:S01]  /*6f40*/  STS.U8 [R137+UR9+0x1e00], R173 ;  /* 0x001e00ad89007988 */ /* 0x000fe20008000009 */
[----:B-1----:R-:W-:-:S02]  /*6f50*/  LOP3.LUT R10, R137, 0x10, RZ, 0x3c, !PT ;  /* 0x00000010890a7812 */ /* 0x002fc400078e3cff */
[C---:B------:R-:W-:Y:S02]  /*6f60*/  SEL R138, R101.reuse, R138, !P0 ;  /* 0x0000008a658a7207 */ /* 0x040fe40004000000 */
[----:B------:R-:W-:Y:S01]  /*6f70*/  SEL R139, R101, R139, !P0 ;  /* 0x0000008b658b7207 */ /* 0x000fe20004000000 */
[----:B------:R-:W-:Y:S04]  /*6f80*/  STS.U8 [R10+UR9+0x80], R26 ;  /* 0x0000801a0a007988 */ /* 0x000fe80008000009 */
        /* <DEDUP_REMOVED lines=10> */
[----:B------:R1:W-:Y:S04]  /*7030*/  STS.U8 [R10+UR9+0x1680], R3 ;  /* 0x001680030a007988 */ /* 0x0003e80008000009 */
[----:B------:R-:W-:Y:S04]  /*7040*/  STS.U8 [R10+UR9+0x1880], R13 ;  /* 0x0018800d0a007988 */ /* 0x000fe80008000009 */
[----:B------:R-:W-:Y:S01]  /*7050*/  STS.U8 [R10+UR9+0x1a80], R12 ;  /* 0x001a800c0a007988 */ /* 0x000fe20008000009 */
[----:B-1----:R-:W-:-:S03]  /*7060*/  LOP3.LUT R3, R137, 0x20, RZ, 0x3c, !PT ;  /* 0x0000002089037812 */ /* 0x002fc600078e3cff */
        /* <DEDUP_REMOVED lines=17> */
[----:B------:R-:W-:Y:S01]  /*7180*/  STS.U8 [R3+UR9+0x1d00], R228 ;  /* 0x001d00e403007988 */ /* 0x000fe20008000009 */
[----:B------:R-:W-:-:S03]  /*7190*/  SEL R111, R101, R111, !P0 ;  /* 0x0000006f656f7207 */ /* 0x000fc60004000000 */
[----:B------:R-:W-:Y:S01]  /*71a0*/  STS.U8 [R3+UR9+0x1f00], R223 ;  /* 0x001f00df03007988 */ /* 0x000fe20008000009 */
[----:B------:R-:W-:-:S03]  /*71b0*/  SEL R110, R101, R110, !P0 ;  /* 0x0000006e656e7207 */ /* 0x000fc60004000000 */
[----:B------:R-:W-:Y:S01]  /*71c0*/  STS.U8 [R2+UR9+0x180], R218 ;  /* 0x000180da02007988 */ /* 0x000fe20008000009 */
[C---:B------:R-:W-:Y:S02]  /*71d0*/  SEL R109, R101.reuse, R109, !P0 ;  /* 0x0000006d656d7207 */ /* 0x040fe40004000000 */
[C---:B------:R-:W-:Y:S01]  /*71e0*/  SEL R108, R101.reuse, R108, !P0 ;  /* 0x0000006c656c7207 */ /* 0x040fe20004000000 */
[----:B------:R-:W-:Y:S01]  /*71f0*/  STS.U8 [R2+UR9+0x580], R202 ;  /* 0x000580ca02007988 */ /* 0x000fe20008000009 */
[C---:B------:R-:W-:Y:S02]  /*7200*/  SEL R107, R101.reuse, R107, !P0 ;  /* 0x0000006b656b7207 */ /* 0x040fe40004000000 */
[C---:B------:R-:W-:Y:S01]  /*7210*/  SEL R106, R101.reuse, R106, !P0 ;  /* 0x0000006a656a7207 */ /* 0x040fe20004000000 */
[----:B------:R-:W-:Y:S01]  /*7220*/  STS.U8 [R2+UR9+0x980], R201 ;  /* 0x000980c902007988 */ /* 0x000fe20008000009 */
[C---:B------:R-:W-:Y:S02]  /*7230*/  SEL R105, R101.reuse, R105, !P0 ;  /* 0x0000006965697207 */ /* 0x040fe40004000000 */
[C---:B------:R-:W-:Y:S01]  /*7240*/  SEL R104, R101.reuse, R104, !P0 ;  /* 0x0000006865687207 */ /* 0x040fe20004000000 */
[----:B------:R-:W-:Y:S01]  /*7250*/  STS.U8 [R2+UR9+0xd80], R200 ;  /* 0x000d80c802007988 */ /* 0x000fe20008000009 */
[----:B------:R-:W-:-:S02]  /*7260*/  SEL R103, R101, R103, !P0 ;  /* 0x0000006765677207 */ /* 0x000fc40004000000 */
[C---:B------:R-:W-:Y:S02]  /*7270*/  SEL R112, R101.reuse, R102, !P0 ;  /* 0x0000006665707207 */ /* 0x040fe40004000000 */
[----:B------:R-:W-:Y:S01]  /*7280*/  SEL R113, R101, R113, !P0 ;  /* 0x0000007165717207 */ /* 0x000fe20004000000 */
[----:B------:R-:W-:Y:S01]  /*7290*/  IMAD R101, R137, UR13, RZ ;  /* 0x0000000d89657c24 */ /* 0x000fe2000f8e02ff */
[----:B------:R0:W-:Y:S04]  /*72a0*/  STS.U8 [R2+UR9+0x1180], R199 ;  /* 0x001180c702007988 */ /* 0x0001e80008000009 */
[----:B------:R-:W-:Y:S01]  /*72b0*/  STS.U8 [R2+UR9+0x1580], R198 ;  /* 0x001580c602007988 */ /* 0x000fe20008000009 */
[----:B------:R-:W-:-:S03]  /*72c0*/  IADD3 R102, P0, PT, R101, UR18, RZ ;  /* 0x0000001265667c10 */ /* 0x000fc6000ff1e0ff */
[----:B------:R1:W-:Y:S01]  /*72d0*/  STS.U8 [R2+UR9+0x1980], R197 ;  /* 0x001980c502007988 */ /* 0x0003e20008000009 */
[----:B------:R-:W-:Y:S01]  /*72e0*/  LEA.HI.X.SX32 R101, R101, UR19, 0x1, P0 ;  /* 0x0000001365657c11 */ /* 0x000fe200080f0eff */
[----:B0-----:R-:W-:Y:S02]  /*72f0*/  IMAD R199, R114, UR4, RZ ;  /* 0x0000000472c77c24 */ /* 0x001fe4000f8e02ff */
[----:B------:R-:W-:Y:S01]  /*7300*/  IMAD R201, R115, UR4, RZ ;  /* 0x0000000473c97c24 */ /* 0x000fe2000f8e02ff */
[----:B------:R-:W5:Y:S01]  /*7310*/  LDL.LU R173, [R1+0x1a4] ;  /* 0x0001a40001ad7983 */ /* 0x000f620000300800 */
[----:B-1----:R-:W-:Y:S02]  /*7320*/  IMAD R197, R136, UR4, RZ ;  /* 0x0000000488c57c24 */ /* 0x002fe4000f8e02ff */
[----:B------:R-:W-:Y:S01]  /*7330*/  IMAD R203, R203, UR4, RZ ;  /* 0x00000004cbcb7c24 */ /* 0x000fe2000f8e02ff */
[-C--:B------:R-:W-:Y:S01]  /*7340*/  IADD3 R202, P4, PT, R201, R102.reuse, RZ ;  /* 0x00000066c9ca7210 */ /* 0x080fe20007f9e0ff */
[----:B------:R-:W-:Y:S01]  /*7350*/  IMAD R205, R205, UR4, RZ ;  /* 0x00000004cdcd7c24 */ /* 0x000fe2000f8e02ff */
[-C--:B------:R-:W-:Y:S01]  /*7360*/  IADD3 R198, P2, PT, R197, R102.reuse, RZ ;  /* 0x00000066c5c67210 */ /* 0x080fe20007f5e0ff */
[----:B------:R-:W-:Y:S01]  /*7370*/  IMAD R209, R209, UR4, RZ ;  /* 0x00000004d1d17c24 */ /* 0x000fe2000f8e02ff */
[-C--:B------:R-:W-:Y:S01]  /*7380*/  IADD3 R204, P3, PT, R203, R102.reuse, RZ ;  /* 0x00000066cbcc7210 */ /* 0x080fe20007f7e0ff */
[----:B------:R-:W-:Y:S01]  /*7390*/  IMAD R211, R211, UR4, RZ ;  /* 0x00000004d3d37c24 */ /* 0x000fe2000f8e02ff */
[-C--:B------:R-:W-:Y:S01]  /*73a0*/  LEA.HI.X.SX32 R197, R197, R101.reuse, 0x1, P2 ;  /* 0x00000065c5c57211 */ /* 0x080fe200010f0eff */
[----:B------:R-:W-:Y:S01]  /*73b0*/  IMAD R213, R213, UR4, RZ ;  /* 0x00000004d5d57c24 */ /* 0x000fe2000f8e02ff */
[-C--:B------:R-:W-:Y:S01]  /*73c0*/  IADD3 R200, P2, PT, R199, R102.reuse, RZ ;  /* 0x00000066c7c87210 */ /* 0x080fe20007f5e0ff */
[----:B------:R-:W-:Y:S01]  /*73d0*/  IMAD R207, R207, UR4, RZ ;  /* 0x00000004cfcf7c24 */ /* 0x000fe2000f8e02ff */
[-C--:B------:R-:W-:Y:S01]  /*73e0*/  LEA.HI.X.SX32 R201, R201, R101.reuse, 0x1, P4 ;  /* 0x00000065c9c97211 */ /* 0x080fe200020f0eff */
[----:B------:R-:W-:Y:S01]  /*73f0*/  IMAD R215, R215, UR4, RZ ;  /* 0x00000004d7d77c24 */ /* 0x000fe2000f8e02ff */
[-C--:B------:R-:W-:Y:S01]  /*7400*/  LEA.HI.X.SX32 R199, R199, R101.reuse, 0x1, P2 ;  /* 0x00000065c7c77211 */ /* 0x080fe200010f0eff */
[----:B------:R-:W-:Y:S01]  /*7410*/  IMAD R219, R219, UR4, RZ ;  /* 0x00000004dbdb7c24 */ /* 0x000fe2000f8e02ff */
[-C--:B------:R-:W-:Y:S01]  /*7420*/  LEA.HI.X.SX32 R203, R203, R101.reuse, 0x1, P3 ;  /* 0x00000065cbcb7211 */ /* 0x080fe200018f0eff */
[----:B------:R-:W-:Y:S01]  /*7430*/  IMAD R221, R221, UR4, RZ ;  /* 0x00000004dddd7c24 */ /* 0x000fe2000f8e02ff */
[-C--:B------:R-:W-:Y:S01]  /*7440*/  IADD3 R206, P6, PT, R205, R102.reuse, RZ ;  /* 0x00000066cdce7210 */ /* 0x080fe20007fde0ff */
        /* <DEDUP_REMOVED lines=27> */
[----:B------:R-:W-:Y:S01]  /*7600*/  IADD3 R218, P5, PT, R217, R102, RZ ;  /* 0x00000066d9da7210 */ /* 0x000fe20007fbe0ff */
[----:B------:R-:W-:Y:S01]  /*7610*/  IMAD R159, R159, UR4, RZ ;  /* 0x000000049f9f7c24 */ /* 0x000fe2000f8e02ff */
[-C--:B------:R-:W-:Y:S01]  /*7620*/  LEA.HI.X.SX32 R215, R215, R101.reuse, 0x1, P6 ;  /* 0x00000065d7d77211 */ /* 0x080fe200030f0eff */
[----:B------:R-:W-:Y:S01]  /*7630*/  IMAD R153, R153, UR4, RZ ;  /* 0x0000000499997c24 */ /* 0x000fe2000f8e02ff */
[-C--:B------:R-:W-:Y:S01]  /*7640*/  LEA.HI.X.SX32 R219, R219, R101.reuse, 0x1, P2 ;  /* 0x00000065dbdb7211 */ /* 0x080fe200010f0eff */
[----:B------:R-:W-:Y:S01]  /*7650*/  STS.U8 [R2+UR9+0x1d80], R192 ;  /* 0x001d80c002007988 */ /* 0x000fe20008000009 */
[----:B------:R-:W-:-:S02]  /*7660*/  LEA.HI.X.SX32 R221, R221, R101, 0x1, P4 ;  /* 0x00000065dddd7211 */ /* 0x000fc400020f0eff */
        /* <DEDUP_REMOVED lines=30> */
[----:B------:R-:W-:Y:S01]  /*7850*/  LEA.HI.X.SX32 R227, R227, R101, 0x1, P5 ;  /* 0x00000065e3e37211 */ /* 0x000fe200028f0eff */
[----:B------:R-:W-:Y:S01]  /*7860*/  STS.U8 [R2+UR9+0x380], R187 ;  /* 0x000380bb02007988 */ /* 0x000fe20008000009 */
[----:B------:R-:W-:-:S02]  /*7870*/  IADD3 R239, P5, PT, R237, R102, RZ ;  /* 0x00000066edef7210 */ /* 0x000fc40007fbe0ff */
[-C--:B------:R-:W-:Y:S01]  /*7880*/  LEA.HI.X.SX32 R235, R235, R101.reuse, 0x1, P6 ;  /* 0x00000065ebeb7211 */ /* 0x080fe200030f0eff */
[----:B------:R-:W-:Y:S01]  /*7890*/  IMAD R142, R142, UR4, RZ ;  /* 0x000000048e8e7c24 */ /* 0x000fe2000f8e02ff */
[-C--:B------:R-:W-:Y:S01]  /*78a0*/  LEA.HI.X.SX32 R240, R134, R101.reuse, 0x1, P2 ;  /* 0x0000006586f07211 */ /* 0x080fe200010f0eff */
[----:B------:R-:W-:Y:S01]  /*78b0*/  IMAD R162, R162, UR4, RZ ;  /* 0x00000004a2a27c24 */ /* 0x000fe2000f8e02ff */
[-C--:B------:R-:W-:Y:S01]  /*78c0*/  LEA.HI.X.SX32 R242, R135, R101.reuse, 0x1, P4 ;  /* 0x0000006587f27211 */ /* 0x080fe200020f0eff */
[----:B------:R-:W-:Y:S01]  /*78d0*/  IMAD R140, R140, UR4, RZ ;  /* 0x000000048c8c7c24 */ /* 0x000fe2000f8e02ff */
[-C--:B------:R-:W-:Y:S01]  /*78e0*/  LEA.HI.X.SX32 R244, R157, R101.reuse, 0x1, P3 ;  /* 0x000000659df47211 */ /* 0x080fe200018f0eff */
[----:B------:R-:W-:Y:S01]  /*78f0*/  STS.U8 [R2+UR9+0x780], R186 ;  /* 0x000780ba02007988 */ /* 0x000fe20008000009 */
[-C--:B------:R-:W-:Y:S02]  /*7900*/  IADD3 R247, P6, PT, R158, R102.reuse, RZ ;  /* 0x000000669ef77210 */ /* 0x080fe40007fde0ff */
[-C--:B------:R-:W-:Y:S01]  /*7910*/  IADD3 R251, P2, PT, R156, R102.reuse, RZ ;  /* 0x000000669cfb7210 */ /* 0x080fe20007f5e0ff */
[----:B------:R-:W-:Y:S01]  /*7920*/  IMAD R141, R141, UR4, RZ ;  /* 0x000000048d8d7c24 */ /* 0x000fe2000f8e02ff */
[-C--:B------:R-:W-:Y:S01]  /*7930*/  IADD3 R8, P4, PT, R159, R102.reuse, RZ ;  /* 0x000000669f087210 */ /* 0x080fe20007f9e0ff */
[----:B------:R-:W-:Y:S01]  /*7940*/  IMAD R139, R139, UR4, RZ ;  /* 0x000000048b8b7c24 */ /* 0x000fe2000f8e02ff */
[----:B------:R-:W-:Y:S01]  /*7950*/  IADD3 R4, P3, PT, R153, R102, RZ ;  /* 0x0000006699047210 */ /* 0x000fe20007f7e0ff */
[----:B------:R-:W-:Y:S01]  /*7960*/  STS.U8 [R2+UR9+0xb80], R181 ;  /* 0x000b80b502007988 */ /* 0x000fe20008000009 */
[----:B------:R-:W-:-:S02]  /*7970*/  LEA.HI.X.SX32 R237, R237, R101, 0x1, P5 ;  /* 0x00000065eded7211 */ /* 0x000fc400028f0eff */
[-C--:B------:R-:W-:Y:S01]  /*7980*/  IADD3 R249, P5, PT, R155, R102.reuse, RZ ;  /* 0x000000669bf97210 */ /* 0x080fe20007fbe0ff */
[----:B------:R0:W-:Y:S01]  /*7990*/  STS.U8 [R2+UR9+0xf80], R175 ;  /* 0x000f80af02007988 */ /* 0x0001e20008000009 */
[-C--:B------:R-:W-:Y:S02]  /*79a0*/  LEA.HI.X.SX32 R246, R158, R101.reuse, 0x1, P6 ;  /* 0x000000659ef67211 */ /* 0x080fe400030f0eff */
        /* <DEDUP_REMOVED lines=8> */
[-C--:B0-----:R-:W-:Y:S01]  /*7a30*/  LEA.HI.X.SX32 R2, R153, R101.reuse, 0x1, P3 ;  /* 0x0000006599027211 */ /* 0x081fe200018f0eff */
        /* <DEDUP_REMOVED lines=21> */
[----:B------:R-:W-:Y:S01]  /*7b90*/  IADD3 R131, P3, PT, R164, R102, RZ ;  /* 0x00000066a4837210 */ /* 0x000fe20007f7e0ff */
[----:B------:R-:W-:Y:S01]  /*7ba0*/  IMAD R112, R112, UR4, RZ ;  /* 0x0000000470707c24 */ /* 0x000fe2000f8e02ff */
[-C--:B------:R-:W-:Y:S01]  /*7bb0*/  LEA.HI.X.SX32 R192, R154, R101.reuse, 0x1, P5 ;  /* 0x000000659ac07211 */ /* 0x080fe200028f0eff */
[----:B------:R-:W5:Y:S01]  /*7bc0*/  LDL.LU R26, [R1+0x1a0] ;  /* 0x0001a000011a7983 */ /* 0x000f620000300800 */
[----:B------:R-:W-:-:S02]  /*7bd0*/  LEA.HI.X.SX32 R154, R149, R101, 0x1, P2 ;  /* 0x00000065959a7211 */ /* 0x000fc400010f0eff */
[-C--:B------:R-:W-:Y:S01]  /*7be0*/  LEA.HI.X.SX32 R126, R150, R101.reuse, 0x1, P4 ;  /* 0x00000065967e7211 */ /* 0x080fe200020f0eff */
[----:B------:R-:W5:Y:S01]  /*7bf0*/  LDL.LU R27, [R1+0x19c] ;  /* 0x00019c00011b7983 */ /* 0x000f620000300800 */
[-C--:B------:R-:W-:Y:S02]  /*7c00*/  LEA.HI.X.SX32 R132, R164, R101.reuse, 0x1, P3 ;  /* 0x00000065a4847211 */ /* 0x080fe400018f0eff */
[-C--:B------:R-:W-:Y:S01]  /*7c10*/  IADD3 R6, P3, PT, R148, R102.reuse, RZ ;  /* 0x0000006694067210 */ /* 0x080fe20007f7e0ff */
[----:B------:R-:W5:Y:S01]  /*7c20*/  LDL.LU R23, [R1+0x198] ;  /* 0x0001980001177983 */ /* 0x000f620000300800 */
[-C--:B------:R-:W-:Y:S02]  /*7c30*/  IADD3 R149, P4, PT, R146, R102.reuse, RZ ;  /* 0x0000006692957210 */ /* 0x080fe40007f9e0ff */
[----:B------:R-:W-:Y:S01]  /*7c40*/  IADD3 R10, P2, PT, R147, R102, RZ ;  /* 0x00000066930a7210 */ /* 0x000fe20007f5e0ff */
[----:B------:R-:W5:Y:S01]  /*7c50*/  LDL.LU R25, [R1+0x194] ;  /* 0x0001940001197983 */ /* 0x000f620000300800 */
[----:B------:R-:W-:-:S02]  /*7c60*/  LEA.HI.X.SX32 R9, R148, R101, 0x1, P3 ;  /* 0x0000006594097211 */ /* 0x000fc400018f0eff */
[-C--:B------:R-:W-:Y:S01]  /*7c70*/  LEA.HI.X.SX32 R150, R146, R101.reuse, 0x1, P4 ;  /* 0x0000006592967211 */ /* 0x080fe200020f0eff */
[----:B------:R-:W5:Y:S01]  /*7c80*/  LDL.LU R22, [R1+0x190] ;  /* 0x0001900001167983 */ /* 0x000f620000300800 */
[-C--:B------:R-:W-:Y:S02]  /*7c90*/  IADD3 R136, P3, PT, R145, R102.reuse, RZ ;  /* 0x0000006691887210 */ /* 0x080fe40007f7e0ff */
[-C--:B------:R-:W-:Y:S02]  /*7ca0*/  IADD3 R129, P4, PT, R144, R102.reuse, RZ ;  /* 0x0000006690817210 */ /* 0x080fe40007f9e0ff */
[-C--:B------:R-:W-:Y:S02]  /*7cb0*/  LEA.HI.X.SX32 R13, R147, R101.reuse, 0x1, P2 ;  /* 0x00000065930d7211 */ /* 0x080fe400010f0eff */
[----:B------:R-:W-:Y:S02]  /*7cc0*/  IADD3 R159, P2, PT, R167, R102, RZ ;  /* 0x00000066a79f7210 */ /* 0x000fe40007f5e0ff */
[----:B------:R-:W-:-:S02]  /*7cd0*/  LEA.HI.X.SX32 R114, R145, R101, 0x1, P3 ;  /* 0x0000006591727211 */ /* 0x000fc400018f0eff */
[-C--:B------:R-:W-:Y:S02]  /*7ce0*/  LEA.HI.X.SX32 R130, R144, R101.reuse, 0x1, P4 ;  /* 0x0000006590827211 */ /* 0x080fe400020f0eff */
[-C--:B------:R-:W-:Y:S02]  /*7cf0*/  IADD3 R145, P4, PT, R142, R102.reuse, RZ ;  /* 0x000000668e917210 */ /* 0x080fe40007f9e0ff */
[----:B------:R-:W-:Y:S02]  /*7d00*/  LEA.HI.X.SX32 R153, R167, R101, 0x1, P2 ;  /* 0x00000065a7997211 */ /* 0x000fe400010f0eff */
[-C--:B------:R-:W-:Y:S02]  /*7d10*/  IADD3 R7, P6, PT, R162, R102.reuse, RZ ;  /* 0x00000066a2077210 */ /* 0x080fe40007fde0ff */
[-C--:B------:R-:W-:Y:S02]  /*7d20*/  IADD3 R118, P2, PT, R140, R102.reuse, RZ ;  /* 0x000000668c767210 */ /* 0x080fe40007f5e0ff */
[----:B------:R-:W-:-:S02]  /*7d30*/  IADD3 R14, P3, PT, R141, R102, RZ ;  /* 0x000000668d0e7210 */ /* 0x000fc40007f7e0ff */
[-C--:B------:R-:W-:Y:S02]  /*7d40*/  LEA.HI.X.SX32 R144, R142, R101.reuse, 0x1, P4 ;  /* 0x000000658e907211 */ /* 0x080fe400020f0eff */
[-C--:B------:R-:W-:Y:S02]  /*7d50*/  IADD3 R155, P4, PT, R139, R102.reuse, RZ ;  /* 0x000000668b9b7210 */ /* 0x080fe40007f9e0ff */
[----:B------:R-:W-:Y:S02]  /*7d60*/  PLOP3.LUT P0, PT, PT, PT, UP1, 0x80, 0x8 ;  /* 0x000000000008781c */ /* 0x000fe40003f0f018 */
[----:B------:R-:W-:Y:S02]  /*7d70*/  IADD3 R5, P5, PT, R163, R102, RZ ;  /* 0x00000066a3057210 */ /* 0x000fe40007fbe0ff */
[-C--:B------:R-:W-:Y:S02]  /*7d80*/  LEA.HI.X.SX32 R12, R162, R101.reuse, 0x1, P6 ;  /* 0x00000065a20c7211 */ /* 0x080fe400030f0eff */
[----:B------:R-:W-:-:S02]  /*7d90*/  LEA.HI.X.SX32 R119, R140, R101, 0x1, P2 ;  /* 0x000000658c777211 */ /* 0x000fc400010f0eff */
[-C--:B------:R-:W-:Y:S02]  /*7da0*/  LEA.HI.X.SX32 R141, R141, R101.reuse, 0x1, P3 ;  /* 0x000000658d8d7211 */ /* 0x080fe400018f0eff */
[-C--:B------:R-:W-:Y:S02]  /*7db0*/  IADD3 R147, P2, PT, R143, R102.reuse, RZ ;  /* 0x000000668f937210 */ /* 0x080fe40007f5e0ff */
[-C--:B------:R-:W-:Y:S02]  /*7dc0*/  IADD3 R162, P3, PT, R138, R102.reuse, RZ ;  /* 0x000000668aa27210 */ /* 0x080fe40007f7e0ff */
[----:B------:R-:W-:Y:S02]  /*7dd0*/  LEA.HI.X.SX32 R156, R139, R101, 0x1, P4 ;  /* 0x000000658b9c7211 */ /* 0x000fe400020f0eff */
[-C--:B------:R-:W-:Y:S02]  /*7de0*/  IADD3 R120, P6, PT, R165, R102.reuse, RZ ;  /* 0x00000066a5787210 */ /* 0x080fe40007fde0ff */
[----:B------:R-:W-:-:S02]  /*7df0*/  IADD3 R116, P4, PT, R109, R102, RZ ;  /* 0x000000666d747210 */ /* 0x000fc40007f9e0ff */
[----:B------:R-:W-:Y:S02]  /*7e00*/  ISETP.LT.AND P0, PT, R137, UR22, P0 ;  /* 0x0000001689007c0c */ /* 0x000fe40008701270 */
[-C--:B------:R-:W-:Y:S02]  /*7e10*/  LEA.HI.X.SX32 R3, R163, R101.reuse, 0x1, P5 ;  /* 0x00000065a3037211 */ /* 0x080fe400028f0eff */
[-C--:B------:R-:W-:Y:S02]  /*7e20*/  LEA.HI.X.SX32 R148, R143, R101.reuse, 0x1, P2 ;  /* 0x000000658f947211 */ /* 0x080fe400010f0eff */
[-C--:B------:R-:W-:Y:S02]  /*7e30*/  LEA.HI.X.SX32 R163, R138, R101.reuse, 0x1, P3 ;  /* 0x000000658aa37211 */ /* 0x080fe400018f0eff */
[----:B------:R-:W-:Y:S02]  /*7e40*/  IADD3 R17, P5, PT, R166, R102, RZ ;  /* 0x00000066a6117210 */ /* 0x000fe40007fbe0ff */
[----:B------:R-:W-:-:S02]  /*7e50*/  LEA.HI.X.SX32 R121, R165, R101, 0x1, P6 ;  /* 0x00000065a5797211 */ /* 0x000fc400030f0eff */
[-C--:B------:R-:W-:Y:S02]  /*7e60*/  IADD3 R181, P2, PT, R111, R102.reuse, RZ ;  /* 0x000000666fb57210 */ /* 0x080fe40007f5e0ff */
[-C--:B------:R-:W-:Y:S02]  /*7e70*/  IADD3 R127, P3, PT, R110, R102.reuse, RZ ;  /* 0x000000666e7f7210 */ /* 0x080fe40007f7e0ff */
[-C--:B------:R-:W-:Y:S02]  /*7e80*/  LEA.HI.X.SX32 R117, R109, R101.reuse, 0x1, P4 ;  /* 0x000000656d757211 */ /* 0x080fe400020f0eff */
[-C--:B------:R-:W-:Y:S02]  /*7e90*/  IADD3 R165, P4, PT, R106, R102.reuse, RZ ;  /* 0x000000666aa57210 */ /* 0x080fe40007f9e0ff */
[----:B------:R-:W-:Y:S02]  /*7ea0*/  IADD3 R142, P6, PT, R113, R102, RZ ;  /* 0x00000066718e7210 */ /* 0x000fe40007fde0ff */
[----:B------:R-:W-:-:S02]  /*7eb0*/  LEA.HI.X.SX32 R15, R166, R101, 0x1, P5 ;  /* 0x00000065a60f7211 */ /* 0x000fc400028f0eff */
[-C--:B------:R-:W-:Y:S02]  /*7ec0*/  LEA.HI.X.SX32 R175, R111, R101.reuse, 0x1, P2 ;  /* 0x000000656faf7211 */ /* 0x080fe400010f0eff */
[-C--:B------:R-:W-:Y:S02]  /*7ed0*/  LEA.HI.X.SX32 R128, R110, R101.reuse, 0x1, P3 ;  /* 0x000000656e807211 */ /* 0x080fe400018f0eff */
[-C--:B------:R-:W-:Y:S02]  /*7ee0*/  IADD3 R164, P2, PT, R108, R102.reuse, RZ ;  /* 0x000000666ca47210 */ /* 0x080fe40007f5e0ff */
[-C--:B------:R-:W-:Y:S02]  /*7ef0*/  IADD3 R146, P3, PT, R107, R102.reuse, RZ ;  /* 0x000000666b927210 */ /* 0x080fe40007f7e0ff */
[----:B------:R-:W-:Y:S02]  /*7f00*/  LEA.HI.X.SX32 R166, R106, R101, 0x1, P4 ;  /* 0x000000656aa67211 */ /* 0x000fe400020f0eff */
[----:B------:R-:W-:-:S02]  /*7f10*/  IADD3 R187, P4, PT, R103, R102, RZ ;  /* 0x0000006667bb7210 */ /* 0x000fc40007f9e0ff */
[-C--:B------:R-:W-:Y:S02]  /*7f20*/  LEA.HI.X.SX32 R143, R113, R101.reuse, 0x1, P6 ;  /* 0x00000065718f7211 */ /* 0x080fe400030f0eff */
[-C--:B------:R-:W-:Y:S02]  /*7f30*/  LEA.HI.X.SX32 R140, R108, R101.reuse, 0x1, P2 ;  /* 0x000000656c8c7211 */ /* 0x080fe400010f0eff */
[-C--:B------:R-:W-:Y:S02]  /*7f40*/  LEA.HI.X.SX32 R167, R107, R101.reuse, 0x1, P3 ;  /* 0x000000656ba77211 */ /* 0x080fe400018f0eff */
[-C--:B------:R-:W-:Y:S02]  /*7f50*/  IADD3 R151, P2, PT, R105, R102.reuse, RZ ;  /* 0x0000006669977210 */ /* 0x080fe40007f5e0ff */
[-C--:B------:R-:W-:Y:S02]  /*7f60*/  IADD3 R157, P3, PT, R104, R102.reuse, RZ ;  /* 0x00000066689d7210 */ /* 0x080fe40007f7e0ff */
[----:B------:R-:W-:Y:S01]  /*7f70*/  IADD3 R124, P5, PT, R112, R102, RZ ;  /* 0x00000066707c7210 */ /* 0x000fe20007fbe0ff */
[----:B------:R-:W-:Y:S01]  /*7f80*/  @P0 IMAD.MOV.U32 R102, RZ, RZ, R142 ;  /* 0x000000ffff660224 */ /* 0x000fe200078e008e */
[----:B------:R-:W-:Y:S01]  /*7f90*/  LEA.HI.X.SX32 R186, R103, R101, 0x1, P4 ;  /* 0x0000006567ba7211 */ /* 0x000fe200020f0eff */
[----:B------:R-:W-:Y:S01]  /*7fa0*/  @P0 IMAD.MOV.U32 R103, RZ, RZ, R143 ;  /* 0x000000ffff670224 */ /* 0x000fe200078e008f */
[----:B------:R-:W-:-:S02]  /*7fb0*/  PRMT R106, RZ, 0x7610, R106 ;  /* 0x00007610ff6a7816 */ /* 0x000fc4000000006a */
[-C--:B------:R-:W-:Y:S02]  /*7fc0*/  LEA.HI.X.SX32 R161, R105, R101.reuse, 0x1, P2 ;  /* 0x0000006569a17211 */ /* 0x080fe400010f0eff */
[-C--:B------:R-:W-:Y:S02]  /*7fd0*/  LEA.HI.X.SX32 R158, R104, R101.reuse, 0x1, P3 ;  /* 0x00000065689e7211 */ /* 0x080fe400018f0eff */
[----:B------:R-:W-:Y:S01]  /*7fe0*/  LEA.HI.X.SX32 R125, R112, R101, 0x1, P5 ;  /* 0x00000065707d7211 */ /* 0x000fe200028f0eff */
[----:B------:R0:W2:Y:S01]  /*7ff0*/  @P0 LDG.E.U8 R106, desc[UR20][R102.64] ;  /* 0x00000014666a0981 */ /* 0x0000a2000c1e1100 */
[----:B------:R-:W-:Y:S01]  /*8000*/  PRMT R101, RZ, 0x7610, R101 ;  /* 0x00007610ff657816 */ /* 0x000fe20000000065 */
[----:B0-----:R-:W-:Y:S02]  /*8010*/  @P0 IMAD.MOV.U32 R102, RZ, RZ, R198 ;  /* 0x000000ffff660224 */ /* 0x001fe400078e00c6 */
[----:B------:R-:W-:-:S05]  /*8020*/  @P0 IMAD.MOV.U32 R103, RZ, RZ, R197 ;  /* 0x000000ffff670224 */ /* 0x000fca00078e00c5 */
[----:B------:R0:W3:Y:S01]  /*8030*/  @P0 LDG.E.U8 R101, desc[UR20][R102.64] ;  /* 0x0000001466650981 */ /* 0x0000e2000c1e1100 */
[----:B------:R-:W-:Y:S02]  /*8040*/  @P0 IMAD.MOV.U32 R104, RZ, RZ, R214 ;  /* 0x000000ffff680224 */ /* 0x000fe400078e00d6 */
[----:B------:R-:W-:Y:S01]  /*8050*/  @P0 IMAD.MOV.U32 R105, RZ, RZ, R213 ;  /* 0x000000ffff690224 */ /* 0x000fe200078e00d5 */
[----:B0-----:R-:W-:-:S06]  /*8060*/  PRMT R102, RZ, 0x7610, R102 ;  /* 0x00007610ff667816 */ /* 0x001fcc0000000066 */
[----:B------:R0:W4:Y:S01]  /*8070*/  @P0 LDG.E.U8 R102, desc[UR20][R104.64] ;  /* 0x0000001468660981 */ /* 0x000122000c1e1100 */
[----:B------:R-:W-:-:S05]  /*8080*/  LOP3.LUT R152, R137, 0x30, RZ, 0x3c, !PT ;  /* 0x0000003089987812 */ /* 0x000fca00078e3cff */
[----:B------:R-:W-:Y:S04]  /*8090*/  STS.U8 [R152+UR9+0x1380], R24 ;  /* 0x0013801898007988 */ /* 0x000fe80008000009 */
[----:B------:R-:W-:Y:S04]  /*80a0*/  STS.U8 [R152+UR9+0x1780], R19 ;  /* 0x0017801398007988 */ /* 0x000fe80008000009 */
[----:B------:R-:W-:Y:S01]  /*80b0*/  STS.U8 [R152+UR9+0x1b80], R21 ;  /* 0x001b801598007988 */ /* 0x000fe20008000009 */
[----:B0-----:R-:W-:-:S03]  /*80c0*/  @P0 IMAD.MOV.U32 R104, RZ, RZ, R230 ;  /* 0x000000ffff680224 */ /* 0x001fc600078e00e6 */
[----:B------:R-:W-:Y:S01]  /*80d0*/  STS.U8 [R152+UR9+0x1f80], R238 ;  /* 0x001f80ee98007988 */ /* 0x000fe20008000009 */
[----:B------:R-:W-:-:S03]  /*80e0*/  @P0 IMAD.MOV.U32 R105, RZ, RZ, R229 ;  /* 0x000000ffff690224 */ /* 0x000fc600078e00e5 */
[----:B---3--:R0:W-:Y:S02]  /*80f0*/  STS.U8 [R137+UR9+0x2000], R101 ;  /* 0x0020006589007988 */ /* 0x0081e40008000009 */
[----:B0-----:R-:W-:-:S06]  /*8100*/  PRMT R101, RZ, 0x7610, R101 ;  /* 0x00007610ff657816 */ /* 0x001fcc0000000065 */
[----:B------:R0:W3:Y:S04]  /*8110*/  @P0 LDG.E.U8 R101, desc[UR20][R104.64] ;  /* 0x0000001468650981 */ /* 0x0000e8000c1e1100 */
[----:B----4-:R1:W-:Y:S01]  /*8120*/  STS.U8 [R137+UR9+0x2400], R102 ;  /* 0x0024006689007988 */ /* 0x0103e20008000009 */
[----:B0-----:R-:W-:Y:S02]  /*8130*/  @P0 IMAD.MOV.U32 R104, RZ, RZ, R247 ;  /* 0x000000ffff680224 */ /* 0x001fe400078e00f7 */
[----:B------:R-:W-:Y:S01]  /*8140*/  @P0 IMAD.MOV.U32 R105, RZ, RZ, R246 ;  /* 0x000000ffff690224 */ /* 0x000fe200078e00f6 */
[----:B-1----:R-:W-:-:S06]  /*8150*/  PRMT R102, RZ, 0x7610, R102 ;  /* 0x00007610ff667816 */ /* 0x002fcc0000000066 */
[----:B------:R0:W4:Y:S01]  /*8160*/  @P0 LDG.E.U8 R102, desc[UR20][R104.64] ;  /* 0x0000001468660981 */ /* 0x000122000c1e1100 */
[----:B------:R-:W-:Y:S01]  /*8170*/  PRMT R103, RZ, 0x7610, R103 ;  /* 0x00007610ff677816 */ /* 0x000fe20000000067 */
[----:B0-----:R-:W-:Y:S02]  /*8180*/  @P0 IMAD.MOV.U32 R104, RZ, RZ, R20 ;  /* 0x000000ffff680224 */ /* 0x001fe400078e0014 */
[----:B------:R-:W-:Y:S01]  /*8190*/  @P0 IMAD.MOV.U32 R105, RZ, RZ, R18 ;  /* 0x000000ffff690224 */ /* 0x000fe200078e0012 */
[----:B---3--:R0:W-:Y:S02]  /*81a0*/  STS.U8 [R137+UR9+0x2800], R101 ;  /* 0x0028006589007988 */ /* 0x0081e40008000009 */
[----:B0-----:R-:W-:-:S06]  /*81b0*/  PRMT R101, RZ, 0x7610, R101 ;  /* 0x00007610ff657816 */ /* 0x001fcc0000000065 */
[----:B------:R0:W3:Y:S04]  /*81c0*/  @P0 LDG.E.U8 R101, desc[UR20][R104.64] ;  /* 0x0000001468650981 */ /* 0x0000e8000c1e1100 */
[----:B----4-:R1:W-:Y:S01]  /*81d0*/  STS.U8 [R137+UR9+0x2c00], R102 ;  /* 0x002c006689007988 */ /* 0x0103e20008000009 */
[----:B0-----:R-:W-:Y:S02]  /*81e0*/  @P0 IMAD.MOV.U32 R104, RZ, RZ, R17 ;  /* 0x000000ffff680224 */ /* 0x001fe400078e0011 */
[----:B------:R-:W-:Y:S01]  /*81f0*/  @P0 IMAD.MOV.U32 R105, RZ, RZ, R15 ;  /* 0x000000ffff690224 */ /* 0x000fe200078e000f */
[----:B-1----:R-:W-:-:S04]  /*8200*/  PRMT R102, RZ, 0x7610, R102 ;  /* 0x00007610ff667816 */ /* 0x002fc80000000066 */
[----:B------:R0:W4:Y:S02]  /*8210*/  @P0 LDG.E.U8 R103, desc[UR20][R104.64] ;  /* 0x0000001468670981 */ /* 0x000124000c1e1100 */
[----:B0-----:R-:W-:Y:S02]  /*8220*/  @P0 IMAD.MOV.U32 R104, RZ, RZ, R14 ;  /* 0x000000ffff680224 */ /* 0x001fe400078e000e */
[----:B------:R-:W-:-:S05]  /*8230*/  @P0 IMAD.MOV.U32 R105, RZ, RZ, R141 ;  /* 0x000000ffff690224 */ /* 0x000fca00078e008d */
[----:B------:R0:W2:Y:S02]  /*8240*/  @P0 LDG.E.U8 R102, desc[UR20][R104.64] ;  /* 0x0000001468660981 */ /* 0x0000a4000c1e1100 */
[----:B0-----:R-:W-:Y:S02]  /*8250*/  @P0 IMAD.MOV.U32 R104, RZ, RZ, R164 ;  /* 0x000000ffff680224 */ /* 0x001fe400078e00a4 */
[----:B------:R-:W-:Y:S01]  /*8260*/  @P0 IMAD.MOV.U32 R105, RZ, RZ, R140 ;  /* 0x000000ffff690224 */ /* 0x000fe200078e008c */
[----:B------:R-:W-:Y:S04]  /*8270*/  STL [R1], R8 ;  /* 0x0000000801007387 */ /* 0x000fe80000100800 */
[----:B---3--:R0:W-:Y:S02]  /*8280*/  STS.U8 [R137+UR9+0x3000], R101 ;  /* 0x0030006589007988 */ /* 0x0081e40008000009 */
[----:B0-----:R-:W-:-:S06]  /*8290*/  PRMT R101, RZ, 0x7610, R101 ;  /* 0x00007610ff657816 */ /* 0x001fcc0000000065 */
[----:B------:R0:W3:Y:S04]  /*82a0*/  @P0 LDG.E.U8 R101, desc[UR20][R104.64] ;  /* 0x0000001468650981 */ /* 0x0000e8000c1e1100 */
[----:B----4-:R-:W-:Y:S01]  /*82b0*/  STS.U8 [R137+UR9+0x3400], R103 ;  /* 0x0034006789007988 */ /* 0x010fe20008000009 */
[----:B0-----:R-:W-:Y:S02]  /*82c0*/  @P0 IMAD.MOV.U32 R104, RZ, RZ, R200 ;  /* 0x000000ffff680224 */ /* 0x001fe400078e00c8 */
[----:B------:R-:W-:Y:S01]  /*82d0*/  @P0 IMAD.MOV.U32 R105, RZ, RZ, R199 ;  /* 0x000000ffff690224 */ /* 0x000fe200078e00c7 */
[----:B--2---:R0:W-:Y:S02]  /*82e0*/  STS.U8 [R137+UR9+0x3800], R102 ;  /* 0x0038006689007988 */ /* 0x0041e40008000009 */
[----:B0-----:R-:W-:-:S06]  /*82f0*/  PRMT R102, RZ, 0x7610, R102 ;  /* 0x00007610ff667816 */ /* 0x001fcc0000000066 */
[----:B------:R0:W2:Y:S04]  /*8300*/  @P0 LDG.E.U8 R102, desc[UR20][R104.64] ;  /* 0x0000001468660981 */ /* 0x0000a8000c1e1100 */
[----:B------:R-:W-:Y:S04]  /*8310*/  STL [R1+0x8], R4 ;  /* 0x0000080401007387 */ /* 0x000fe80000100800 */
        /* <DEDUP_REMOVED lines=53> */
[----:B------:R-:W-:Y:S01]  /*8670*/  STL [R1+0xd4], R128 ;  /* 0x0000d48001007387 */ /* 0x000fe20000100800 */
[----:B0-----:R-:W-:-:S03]  /*8680*/  @P0 IMAD.MOV.U32 R104, RZ, RZ, R216 ;  /* 0x000000ffff680224 */ /* 0x001fc600078e00d8 */
[----:B------:R-:W-:Y:S01]  /*8690*/  STL [R1+0xdc], R117 ;  /* 0x0000dc7501007387 */ /* 0x000fe20000100800 */
[----:B------:R-:W-:-:S03]  /*86a0*/  @P0 IMAD.MOV.U32 R105, RZ, RZ, R215 ;  /* 0x000000ffff690224 */ /* 0x000fc600078e00d7 */
[----:B------:R0:W-:Y:S02]  /*86b0*/  STL [R1+0xe8], R164 ;  /* 0x0000e8a401007387 */ /* 0x0001e40000100800 */
[----:B0-----:R-:W-:Y:S02]  /*86c0*/  LOP3.LUT R164, R137, 0x10, RZ, 0x3c, !PT ;  /* 0x0000001089a47812 */ /* 0x001fe400078e3cff */
[----:B---3--:R0:W-:Y:S02]  /*86d0*/  STS.U8 [R137+UR9+0x3c00], R101 ;  /* 0x003c006589007988 */ /* 0x0081e40008000009 */
[----:B0-----:R-:W-:-:S06]  /*86e0*/  PRMT R101, RZ, 0x7610, R101 ;  /* 0x00007610ff657816 */ /* 0x001fcc0000000065 */
[----:B------:R0:W3:Y:S02]  /*86f0*/  @P0 LDG.E.U8 R101, desc[UR20][R104.64] ;  /* 0x0000001468650981 */ /* 0x0000e4000c1e1100 */
[----:B0-----:R-:W-:Y:S02]  /*8700*/  @P0 IMAD.MOV.U32 R104, RZ, RZ, R232 ;  /* 0x000000ffff680224 */ /* 0x001fe400078e00e8 */
[----:B------:R-:W-:Y:S01]  /*8710*/  @P0 IMAD.MOV.U32 R105, RZ, RZ, R231 ;  /* 0x000000ffff690224 */ /* 0x000fe200078e00e7 */
[----:B--2---:R0:W-:Y:S02]  /*8720*/  STS.U8 [R164+UR9+0x2080], R102 ;  /* 0x00208066a4007988 */ /* 0x0041e40008000009 */
[----:B0-----:R-:W-:-:S06]  /*8730*/  PRMT R102, RZ, 0x7610, R102 ;  /* 0x00007610ff667816 */ /* 0x001fcc0000000066 */
[----:B------:R0:W2:Y:S02]  /*8740*/  @P0 LDG.E.U8 R102, desc[UR20][R104.64] ;  /* 0x0000001468660981 */ /* 0x0000a4000c1e1100 */
[----:B0-----:R-:W-:Y:S02]  /*8750*/  @P0 IMAD.MOV.U32 R104, RZ, RZ, R249 ;  /* 0x000000ffff680224 */ /* 0x001fe400078e00f9 */
[----:B------:R-:W-:Y:S01]  /*8760*/  @P0 IMAD.MOV.U32 R105, RZ, RZ, R248 ;  /* 0x000000ffff690224 */ /* 0x000fe200078e00f8 */
        /* <DEDUP_REMOVED lines=31> */
[----:B0-----:R-:W-:Y:S02]  /*8960*/  LOP3.LUT R164, R137, 0x20, RZ, 0x3c, !PT ;  /* 0x0000002089a47812 */ /* 0x001fe400078e3cff */
[----:B------:R-:W-:-:S06]  /*8970*/  PRMT R101, RZ, 0x7610, R101 ;  /* 0x00007610ff657816 */ /* 0x000fcc0000000065 */
        /* <DEDUP_REMOVED lines=75> */
[----:B------:R0:W2:Y:S01]  /*8e30*/  @P0 LDG.E.U8 R102, desc[UR20][R104.64] ;  /* 0x0000001468660981 */ /* 0x0000a2000c1e1100 */
[----:B------:R-:W-:Y:S01]  /*8e40*/  @P0 IMAD.MOV.U32 R103, RZ, RZ, R221 ;  /* 0x000000ffff670224 */ /* 0x000fe200078e00dd */
[----:B0-----:R-:W-:Y:S02]  /*8e50*/  LOP3.LUT R104, R137, 0x40, RZ, 0x3c, !PT ;  /* 0x0000004089687812 */ /* 0x001fe400078e3cff */
[----:B---3--:R0:W-:Y:S02]  /*8e60*/  STS.U8 [R152+UR9+0x3d80], R101 ;  /* 0x003d806598007988 */ /* 0x0081e40008000009 */
[----:B0-----:R-:W-:Y:S02]  /*8e70*/  PRMT R101, RZ, 0x7610, R101 ;  /* 0x00007610ff657816 */ /* 0x001fe40000000065 */
[----:B--2---:R0:W-:Y:S02]  /*8e80*/  STS.U8 [R104+UR9+0x2200], R102 ;  /* 0x0022006668007988 */ /* 0x0041e40008000009 */
[----:B0-----:R-:W-:-:S05]  /*8e90*/  @P0 IMAD.MOV.U32 R102, RZ, RZ, R222 ;  /* 0x000000ffff660224 */ /* 0x001fca00078e00de */
[----:B------:R0:W2:Y:S02]  /*8ea0*/  @P0 LDG.E.U8 R101, desc[UR20][R102.64] ;  /* 0x0000001466650981 */ /* 0x0000a4000c1e1100 */
[----:B0-----:R-:W-:Y:S02]  /*8eb0*/  @P0 IMAD.MOV.U32 R102, RZ, RZ, R239 ;  /* 0x000000ffff660224 */ /* 0x001fe400078e00ef */
[----:B------:R-:W-:Y:S01]  /*8ec0*/  @P0 IMAD.MOV.U32 R103, RZ, RZ, R237 ;  /* 0x000000ffff670224 */ /* 0x000fe200078e00ed */
[----:B--2---:R0:W-:Y:S02]  /*8ed0*/  STS.U8 [R104+UR9+0x2600], R101 ;  /* 0x0026006568007988 */ /* 0x0041e40008000009 */
[----:B0-----:R-:W-:-:S06]  /*8ee0*/  PRMT R101, RZ, 0x7610, R101 ;  /* 0x00007610ff657816 */ /* 0x001fcc0000000065 */
        /* <DEDUP_REMOVED lines=25> */
[----:B------:R0:W2:Y:S01]  /*9080*/  @P0 LDG.E.U8 R101, desc[UR20][R102.64] ;  /* 0x0000001466650981 */ /* 0x0000a2000c1e1100 */
[----:B------:R-:W-:Y:S01]  /*9090*/  @P0 IMAD.MOV.U32 R105, RZ, RZ, R207 ;  /* 0x000000ffff690224 */ /* 0x000fe200078e00cf */
[----:B0-----:R-:W-:Y:S02]  /*90a0*/  PRMT R102, RZ, 0x7610, R102 ;  /* 0x00007610ff667816 */ /* 0x001fe40000000066 */
[----:B--2---:R0:W-:Y:S02]  /*90b0*/  STS.U8 [R104+UR9+0x3e00], R101 ;  /* 0x003e006568007988 */ /* 0x0041e40008000009 */
[----:B0-----:R-:W-:-:S05]  /*90c0*/  @P0 IMAD.MOV.U32 R104, RZ, RZ, R208 ;  /* 0x000000ffff680224 */ /* 0x001fca00078e00d0 */
[----:B------:R-:W2:Y:S01]  /*90d0*/  @P0 LDG.E.U8 R102, desc[UR20][R104.64] ;  /* 0x0000001468660981 */ /* 0x000ea2000c1e1100 */
[----:B------:R-:W-:Y:S01]  /*90e0*/  LOP3.LUT R107, R137, 0x50, RZ, 0x3c, !PT ;  /* 0x00000050896b7812 */ /* 0x000fe200078e3cff */
[----:B------:R-:W-:Y:S01]  /*90f0*/  @P0 IMAD.MOV.U32 R103, RZ, RZ, R223 ;  /* 0x000000ffff670224 */ /* 0x000fe200078e00df */
[----:B------:R-:W-:-:S03]  /*9100*/  PRMT R101, RZ, 0x7610, R101 ;  /* 0x00007610ff657816 */ /* 0x000fc60000000065 */
        /* <DEDUP_REMOVED lines=28> */
[----:B------:R-:W-:Y:S02]  /*92d0*/  @P0 IMAD.MOV.U32 R104, RZ, RZ, R210 ;  /* 0x000000ffff680224 */ /* 0x000fe400078e00d2 */
[----:B------:R-:W-:Y:S02]  /*92e0*/  @P0 IMAD.MOV.U32 R105, RZ, RZ, R209 ;  /* 0x000000ffff690224 */ /* 0x000fe400078e00d1 */
[----:B0-----:R-:W-:Y:S02]  /*92f0*/  @P0 IMAD.MOV.U32 R102, RZ, RZ, R187 ;  /* 0x000000ffff660224 */ /* 0x001fe400078e00bb */
[----:B------:R-:W-:Y:S01]  /*9300*/  @P0 IMAD.MOV.U32 R103, RZ, RZ, R186 ;  /* 0x000000ffff670224 */ /* 0x000fe200078e00ba */
[----:B--2---:R0:W-:Y:S02]  /*9310*/  STS.U8 [R107+UR9+0x3a80], R101 ;  /* 0x003a80656b007988 */ /* 0x0041e40008000009 */
[----:B0-----:R-:W-:-:S06]  /*9320*/  PRMT R101, RZ, 0x7610, R101 ;  /* 0x00007610ff657816 */ /* 0x001fcc0000000065 */
[----:B------:R0:W2:Y:S02]  /*9330*/  @P0 LDG.E.U8 R101, desc[UR20][R102.64] ;  /* 0x0000001466650981 */ /* 0x0000a4000c1e1100 */
[----:B0-----:R-:W-:-:S06]  /*9340*/  PRMT R102, RZ, 0x7610, R102 ;  /* 0x00007610ff667816 */ /* 0x001fcc0000000066 */
[----:B------:R-:W3:Y:S01]  /*9350*/  @P0 LDG.E.U8 R102, desc[UR20][R104.64] ;  /* 0x0000001468660981 */ /* 0x000ee2000c1e1100 */
[----:B------:R-:W-:-:S03]  /*9360*/  @P0 IMAD.MOV.U32 R103, RZ, RZ, R225 ;  /* 0x000000ffff670224 */ /* 0x000fc600078e00e1 */
[----:B--2---:R0:W-:Y:S02]  /*9370*/  STS.U8 [R107+UR9+0x3e80], R101 ;  /* 0x003e80656b007988 */ /* 0x0041e40008000009 */
[----:B0-----:R-:W-:Y:S02]  /*9380*/  LOP3.LUT R107, R137, 0x60, RZ, 0x3c, !PT ;  /* 0x00000060896b7812 */ /* 0x001fe400078e3cff */
[----:B------:R-:W-:-:S03]  /*9390*/  PRMT R101, RZ, 0x7610, R101 ;  /* 0x00007610ff657816 */ /* 0x000fc60000000065 */
[----:B---3--:R0:W-:Y:S02]  /*93a0*/  STS.U8 [R107+UR9+0x2300], R102 ;  /* 0x002300666b007988 */ /* 0x0081e40008000009 */
        /* <DEDUP_REMOVED lines=40> */
[----:B------:R-:W-:Y:S04]  /*9630*/  STS.U8 [R107+UR9+0x3f80], R106 ;  /* 0x003f806a6b007988 */ /* 0x000fe80008000009 */
        /* <DEDUP_REMOVED lines=37> */
[----:B------:R0:W5:Y:S04]  /*9890*/  LDL.LU R24, [R1+0x18c] ;  /* 0x00018c0001187983 */ /* 0x0001680000300800 */
[----:B------:R-:W-:Y:S04]  /*98a0*/  STL [R1+0x10c], R186 ;  /* 0x00010cba01007387 */ /* 0x000fe80000100800 */
[----:B------:R0:W5:Y:S04]  /*98b0*/  LDL.LU R19, [R1+0x188] ;  /* 0x0001880001137983 */ /* 0x0001680000300800 */
[----:B------:R-:W-:Y:S04]  /*98c0*/  STL [R1+0x11c], R143 ;  /* 0x00011c8f01007387 */ /* 0x000fe80000100800 */
[----:B------:R-:W-:Y:S04]  /*98d0*/  STL [R1+0x114], R125 ;  /* 0x0001147d01007387 */ /* 0x000fe80000100800 */
[----:B------:R0:W5:Y:S04]  /*98e0*/  LDL.LU R21, [R1+0x184] ;  /* 0x0001840001157983 */ /* 0x0001680000300800 */
        /* <DEDUP_REMOVED lines=18> */
[----:B--2---:R1:W-:Y:S02]  /*9a10*/  STS.U8 [R107+UR9+0x3780], R101 ;  /* 0x003780656b007988 */ /* 0x0043e40008000009 */
[----:B-1----:R-:W-:-:S06]  /*9a20*/  PRMT R101, RZ, 0x7610, R101 ;  /* 0x00007610ff657816 */ /* 0x002fcc0000000065 */
[----:B------:R-:W2:Y:S01]  /*9a30*/  @P0 LDG.E.U8 R101, desc[UR20][R102.64] ;  /* 0x0000001466650981 */ /* 0x000ea2000c1e1100 */
[----:B------:R-:W-:-:S04]  /*9a40*/  UISETP.NE.U32.AND UP1, UPT, UR11, URZ, UPT ;  /* 0x000000ff0b00728c */ /* 0x000fc8000bf25070 */
[----:B------:R-:W-:Y:S02]  /*9a50*/  UISETP.LT.OR UP3, UPT, UR24, 0x80, UP1 ;  /* 0x000000801800788c */ /* 0x000fe40008f61670 */
[----:B------:R-:W-:Y:S01]  /*9a60*/  UISETP.GE.AND UP2, UPT, UR24, 0x100, UPT ;  /* 0x000001001800788c */ /* 0x000fe2000bf46270 */
[----:B--2---:R0:W-:Y:S01]  /*9a70*/  STS.U8 [R107+UR9+0x3b80], R101 ;  /* 0x003b80656b007988 */ /* 0x0041e20008000009 */
[----:B------:R1:W-:Y:S06]  /*9a80*/  MEMBAR.ALL.CTA ;  /* 0x0000000000007992 */ /* 0x0003ec0000008000 */
[----:B-1----:R-:W1:Y:S02]  /*9a90*/  FENCE.VIEW.ASYNC.S ;  /* 0x00000000000073c6 */ /* 0x002e640000000000 */
[----:B-1----:R-:W-:Y:S06]  /*9aa0*/  BAR.SYNC.DEFER_BLOCKING 0x0 ;  /* 0x0000000000007b1d */ /* 0x002fec0000010000 */
[----:B------:R-:W-:Y:S05]  /*9ab0*/  BRA.U UP3, `(.L_x_6) ;  /* 0x0000000103847547 */ /* 0x000fea000b800000 */
[----:B------:R-:W-:Y:S02]  /*9ac0*/  UIADD3 UR4, UPT, UPT, UR9, 0x2000, URZ ;  /* 0x0000200009047890 */ /* 0x000fe4000fffe0ff */
[----:B------:R-:W-:Y:S02]  /*9ad0*/  USHF.R.U32.HI UR14, URZ, 0x4, UR9 ;  /* 0x00000004ff0e7899 */ /* 0x000fe40008011609 */
[----:B------:R-:W-:Y:S02]  /*9ae0*/  USHF.R.U32.HI UR4, URZ, 0x4, UR4 ;  /* 0x00000004ff047899 */ /* 0x000fe40008011604 */
[----:B------:R-:W-:Y:S02]  /*9af0*/  USGXT.U32 UR14, UR14, 0xe ;  /* 0x0000000e0e0e789a */ /* 0x000fe40008000000 */
[----:B------:R-:W-:Y:S02]  /*9b00*/  USGXT.U32 UR16, UR4, 0xe ;  /* 0x0000000e0410789a */ /* 0x000fe40008000000 */
[----:B------:R-:W-:-:S02]  /*9b10*/  UIADD3 UR32, UP3, UPT, UR14, 0x80, URZ ;  /* 0x000000800e207890 */ /* 0x000fc4000ff7e0ff */
[----:B------:R-:W-:Y:S01]  /*9b20*/  UIADD3 UR34, UP4, UPT, UR16, 0x2, URZ ;  /* 0x0000000210227890 */ /* 0x000fe2000ff9e0ff */
[----:B------:R-:W-:Y:S01]  /*9b30*/  UMOV UR4, URZ ;  /* 0x000000ff00047c82 */ /* 0x000fe20008000000 */
[----:B------:R-:W-:Y:S01]  /*9b40*/  UMOV UR36, 0x0 ;  /* 0x0000000000247882 */ /* 0x000fe20000000000 */
[----:B------:R-:W-:Y:S02]  /*9b50*/  UIADD3.X UR33, UPT, UPT, UR4, -0x7fffbfe0, URZ, UP3, !UPT ;  /* 0x8000402004217890 */ /* 0x000fe40009ffe4ff */
[----:B------:R-:W-:Y:S02]  /*9b60*/  UIADD3.X UR35, UPT, UPT, UR4, 0x40004040, URZ, UP4, !UPT ;  /* 0x4000404004237890 */ /* 0x000fe4000a7fe4ff */
[----:B------:R-:W-:Y:S02]  /*9b70*/  UIADD3.64 UR18, UPT, UPT, UR32, 0x80, URZ ;  /* 0x0000008020127897 */ /* 0x000fe4000fffe0ff */
[----:B------:R-:W-:Y:S02]  /*9b80*/  UIADD3.64 UR26, UPT, UPT, UR34, 0x2, URZ ;  /* 0x00000002221a7897 */ /* 0x000fe4000fffe0ff */
[----:B------:R-:W-:-:S02]  /*9b90*/  UIADD3.64 UR28, UPT, UPT, UR32, 0x100, URZ ;  /* 0x00000100201c7897 */ /* 0x000fc4000fffe0ff */
[----:B------:R-:W-:Y:S01]  /*9ba0*/  UIADD3.64 UR30, UPT, UPT, UR34, 0x4, URZ ;  /* 0x00000004221e7897 */ /* 0x000fe2000fffe0ff */
[----:B------:R-:W-:Y:S01]  /*9bb0*/  UMOV UR37, 0x4108490 ;  /* 0x0410849000257882 */ /* 0x000fe20000000000 */
[----:B------:R-:W-:Y:S01]  /*9bc0*/  UMOV UR15, 0x80004020 ;  /* 0x80004020000f7882 */ /* 0x000fe20000000000 */
[----:B------:R-:W-:Y:S01]  /*9bd0*/  UMOV UR17, 0x40004040 ;  /* 0x4000404000117882 */ /* 0x000fe20000000000 */
[----:B------:R-:W-:Y:S01]  /*9be0*/  UMOV UR38, 0x0 ;  /* 0x0000000000267882 */ /* 0x000fe20000000000 */
[----:B------:R-:W-:Y:S01]  /*9bf0*/  UMOV UR39, 0x4108490 ;  /* 0x0410849000277882 */ /* 0x000fe20000000000 */
[----:B------:R-:W-:Y:S01]  /*9c00*/  UMOV UR40, 0x0 ;  /* 0x0000000000287882 */ /* 0x000fe20000000000 */
[----:B------:R-:W-:Y:S01]  /*9c10*/  UMOV UR41, 0x4108490 ;  /* 0x0410849000297882 */ /* 0x000fe20000000000 */
[----:B------:R-:W-:Y:S01]  /*9c20*/  UMOV UR4, UR6 ;  /* 0x0000000600047c82 */ /* 0x000fe20008000000 */
[----:B------:R-:W-:Y:S01]  /*9c30*/  UMOV UR5, URZ ;  /* 0x000000ff00057c82 */ /* 0x000fe20008000000 */
[----:B------:R1:W-:Y:S01]  /*9c40*/  UTCQMMA gdesc[UR14], gdesc[UR16], tmem[UR8], tmem[UR36], idesc[UR37], !UPT ;  /* 0x00ff24100e0075ea */ /* 0x0003e2000f800308 */
[----:B------:R-:W-:Y:S01]  /*9c50*/  UMOV UR42, 0x0 ;  /* 0x00000000002a7882 */ /* 0x000fe20000000000 */
[----:B------:R-:W-:Y:S01]  /*9c60*/  UMOV UR43, 0x4108490 ;  /* 0x04108490002b7882 */ /* 0x000fe20000000000 */
[----:B------:R1:W-:Y:S01]  /*9c70*/  UTCQMMA gdesc[UR32], gdesc[UR34], tmem[UR8], tmem[UR38], idesc[UR39], UPT ;  /* 0x00ff2622200075ea */ /* 0x0003e2000b800308 */
[----:B------:R-:W-:Y:S01]  /*9c80*/  UMOV UR4, UR4 ;  /* 0x0000000400047c82 */ /* 0x000fe20008000000 */
[----:B------:R1:W-:Y:S01]  /*9c90*/  UTCQMMA gdesc[UR18], gdesc[UR26], tmem[UR8], tmem[UR40], idesc[UR41], UPT ;  /* 0x00ff281a120075ea */ /* 0x0003e2000b800308 */
[----:B------:R1:W-:Y:S01]  /*9ca0*/  UTCQMMA gdesc[UR28], gdesc[UR30], tmem[UR8], tmem[UR42], idesc[UR43], UPT ;  /* 0x00ff2a1e1c0075ea */ /* 0x0003e2000b800308 */
[----:B------:R1:W-:Y:S01]  /*9cb0*/  UTCBAR [UR4], URZ ;  /* 0x000000ff040073e9 */ /* 0x0003e200080000ff */
[----:B------:R-:W-:Y:S01]  /*9cc0*/  NOP ;  /* 0x0000000000007918 */ /* 0x000fe20000000000 */
.L_x_6:
[----:B-1----:R-:W-:Y:S01]  /*9cd0*/  UMOV UR4, URZ ;  /* 0x000000ff00047c82 */ /* 0x002fe20008000000 */
[----:B------:R-:W-:Y:S05]  /*9ce0*/  BRA.U !UP2, `(.L_x_7) ;  /* 0x0000005d0a847547 */ /* 0x000fea000b800000 */
[----:B------:R-:W-:Y:S01]  /*9cf0*/  USHF.L.U32 UR11, UR12, 0x7, URZ ;  /* 0x000000070c0b7899 */ /* 0x000fe200080006ff */
[----:B0-----:R-:W-:Y:S01]  /*9d00*/  IMAD.MOV.U32 R101, RZ, RZ, RZ ;  /* 0x000000ffff657224 */ /* 0x001fe200078e00ff */
[----:B------:R-:W-:Y:S02]  /*9d10*/  USHF.L.U32 UR18, UR13, 0x7, URZ ;  /* 0x000000070d127899 */ /* 0x000fe400080006ff */
[----:B------:R-:W-:Y:S02]  /*9d20*/  USHF.R.S32.HI UR7, URZ, 0x1f, UR24 ;  /* 0x0000001fff077899 */ /* 0x000fe40008011418 */
[----:B------:R-:W-:Y:S02]  /*9d30*/  UIADD3 UR12, UPT, UPT, UR9, 0x4000, URZ ;  /* 0x00004000090c7890 */ /* 0x000fe4000fffe0ff */
[----:B------:R-:W-:Y:S02]  /*9d40*/  UIADD3 UR13, UPT, UPT, UR9, 0x6000, URZ ;  /* 0x00006000090d7890 */ /* 0x000fe4000fffe0ff */
[----:B------:R-:W-:-:S02]  /*9d50*/  ULEA.HI UR7, UR7, UR24, URZ, 0x7 ;  /* 0x0000001807077291 */ /* 0x000fc4000f8f38ff */
[----:B------:R-:W-:Y:S02]  /*9d60*/  USHF.R.U32.HI UR12, URZ, 0x4, UR12 ;  /* 0x00000004ff0c7899 */ /* 0x000fe4000801160c */
[----:B------:R-:W-:Y:S02]  /*9d70*/  USHF.R.U32.HI UR13, URZ, 0x4, UR13 ;  /* 0x00000004ff0d7899 */ /* 0x000fe4000801160d */
[----:B------:R-:W-:Y:S02]  /*9d80*/  USHF.R.S32.HI UR7, URZ, 0x7, UR7 ;  /* 0x00000007ff077899 */ /* 0x000fe40008011407 */
[----:B------:R-:W-:Y:S02]  /*9d90*/  USGXT.U32 UR12, UR12, 0xe ;  /* 0x0000000e0c0c789a */ /* 0x000fe40008000000 */
[----:B------:R-:W-:Y:S02]  /*9da0*/  USGXT.U32 UR14, UR13, 0xe ;  /* 0x0000000e0d0e789a */ /* 0x000fe40008000000 */
[----:B------:R-:W-:-:S02]  /*9db0*/  UIADD3 UR26, UP2, UPT, UR12, 0x80, URZ ;  /* 0x000000800c1a7890 */ /* 0x000fc4000ff5e0ff */
[----:B------:R-:W-:Y:S02]  /*9dc0*/  UISETP.LT.AND UP4, UPT, UR7, 0x2, UPT ;  /* 0x000000020700788c */ /* 0x000fe4000bf81270 */
[----:B------:R-:W-:Y:S01]  /*9dd0*/  UIADD3 UR28, UP3, UPT, UR14, 0x2, URZ ;  /* 0x000000020e1c7890 */ /* 0x000fe2000ff7e0ff */
[----:B------:R-:W-:Y:S01]  /*9de0*/  UMOV UR4, URZ ;  /* 0x000000ff00047c82 */ /* 0x000fe20008000000 */
[----:B------:R-:W-:Y:S01]  /*9df0*/  UMOV UR5, URZ ;  /* 0x000000ff00057c82 */ /* 0x000fe20008000000 */
[----:B------:R-:W-:Y:S02]  /*9e00*/  UIADD3.X UR27, UPT, UPT, UR4, -0x7fffbfe0, URZ, UP2, !UPT ;  /* 0x80004020041b7890 */ /* 0x000fe400097fe4ff */
[----:B------:R-:W-:Y:S02]  /*9e10*/  USEL UR7, UR7, 0x2, !UP4 ;  /* 0x0000000207077887 */ /* 0x000fe4000e000000 */
[----:B------:R-:W-:Y:S02]  /*9e20*/  UIADD3.X UR29, UPT, UPT, UR5, 0x40004040, URZ, UP3, !UPT ;  /* 0x40004040051d7890 */ /* 0x000fe40009ffe4ff */
[----:B------:R-:W-:-:S02]  /*9e30*/  UIADD3 UR22, UPT, UPT, UR22, -0x80, URZ ;  /* 0xffffff8016167890 */ /* 0x000fc4000fffe0ff */
[----:B------:R-:W-:Y:S02]  /*9e40*/  USHF.R.S32.HI UR25, URZ, 0x1f, UR11 ;  /* 0x0000001fff197899 */ /* 0x000fe4000801140b */
[----:B------:R-:W-:Y:S02]  /*9e50*/  USHF.R.S32.HI UR38, URZ, 0x1f, UR18 ;  /* 0x0000001fff267899 */ /* 0x000fe40008011412 */
[----:B------:R-:W-:Y:S02]  /*9e60*/  UIADD3 UR19, UPT, UPT, UR7, -0x1, URZ ;  /* 0xffffffff07137890 */ /* 0x000fe4000fffe0ff */
[----:B------:R-:W-:Y:S02]  /*9e70*/  UIADD3.64 UR30, UPT, UPT, UR26, 0x80, URZ ;  /* 0x000000801a1e7897 */ /* 0x000fe4000fffe0ff */
[----:B------:R-:W-:Y:S02]  /*9e80*/  UIADD3.64 UR32, UPT, UPT, UR28, 0x2, URZ ;  /* 0x000000021c207897 */ /* 0x000fe4000fffe0ff */
[----:B------:R-:W-:-:S02]  /*9e90*/  UIADD3.64 UR34, UPT, UPT, UR26, 0x100, URZ ;  /* 0x000001001a227897 */ /* 0x000fc4000fffe0ff */
[----:B------:R-:W-:Y:S01]  /*9ea0*/  UIADD3.64 UR36, UPT, UPT, UR28, 0x4, URZ ;  /* 0x000000041c247897 */ /* 0x000fe2000fffe0ff */
[----:B------:R-:W-:-:S11]  /*9eb0*/  UMOV UR23, 0x1 ;  /* 0x0000000100177882 */ /* 0x000fd60000000000 */
.L_x_10:
[----:B------:R-:W2:Y:S04]  /*9ec0*/  LDL.LU R114, [R1+0x120] ;  /* 0x0001200001727983 */ /* 0x000ea80000300800 */
[----:B------:R-:W3:Y:S04]  /*9ed0*/  LDL.LU R113, [R1+0x118] ;  /* 0x0001180001717983 */ /* 0x000ee80000300800 */
[----:B------:R-:W4:Y:S04]  /*9ee0*/  LDL.LU R112, [R1+0x110] ;  /* 0x0001100001707983 */ /* 0x000f280000300800 */
[----:B------:R-:W4:Y:S04]  /*9ef0*/  LDL.LU R111, [R1+0x108] ;  /* 0x00010800016f7983 */ /* 0x000f280000300800 */
[----:B------:R-:W4:Y:S04]  /*9f00*/  LDL.LU R110, [R1+0x100] ;  /* 0x00010000016e7983 */ /* 0x000f280000300800 */
[----:B------:R-:W4:Y:S04]  /*9f10*/  LDL.LU R109, [R1+0x11c] ;  /* 0x00011c00016d7983 */ /* 0x000f280000300800 */
[----:B------:R-:W4:Y:S04]  /*9f20*/  LDL.LU R108, [R1+0xf8] ;  /* 0x0000f800016c7983 */ /* 0x000f280000300800 */
[----:B------:R-:W4:Y:S01]  /*9f30*/  LDL.LU R104, [R1+0x114] ;  /* 0x0001140001687983 */ /* 0x000f220000300800 */
[----:B------:R-:W0:Y:S03]  /*9f40*/  S2R R103, SR_TID.X ;  /* 0x0000000000677919 */ /* 0x000e260000002100 */
[----:B------:R-:W4:Y:S04]  /*9f50*/  LDL.LU R107, [R1+0xf0] ;  /* 0x0000f000016b7983 */ /* 0x000f280000300800 */
[----:B------:R-:W4:Y:S04]  /*9f60*/  LDL.LU R106, [R1+0x10c] ;  /* 0x00010c00016a7983 */ /* 0x000f280000300800 */
[----:B------:R-:W4:Y:S01]  /*9f70*/  LDL.LU R105, [R1+0xe8] ;  /* 0x0000e80001697983 */ /* 0x000f220000300800 */
[----:B------:R-:W-:Y:S01]  /*9f80*/  IMAD.U32 R101, R101, -0x80000000, RZ ;  /* 0x8000000065657824 */ /* 0x000fe200078e00ff */
[----:B0-----:R-:W-:-:S04]  /*9f90*/  SHF.R.U32.HI R102, RZ, 0x6, R103 ;  /* 0x00000006ff667819 */ /* 0x001fc80000011667 */
[----:B------:R-:W-:-:S04]  /*9fa0*/  SGXT.U32 R102, R102, 0x1 ;  /* 0x000000016666781a */ /* 0x000fc80000000000 */
[----:B------:R-:W-:Y:S02]  /*9fb0*/  ISETP.GE.AND P0, PT, R102, UR22, PT ;  /* 0x0000001666007c0c */ /* 0x000fe4000bf06270 */
[----:B--2---:R-:W-:Y:S02]  /*9fc0*/  IADD3 R114, P6, PT, R114, UR18, RZ ;  /* 0x0000001272727c10 */ /* 0x004fe4000ffde0ff */
[----:B---3--:R-:W-:-:S03]  /*9fd0*/  IADD3 R113, P2, PT, R113, UR18, RZ ;  /* 0x0000001271717c10 */ /* 0x008fc6000ff5e0ff */
[----:B------:R-:W-:Y:S01]  /*9fe0*/  STL [R1+0x120], R114 ;  /* 0x0001207201007387 */ /* 0x000fe20000100800 */
[----:B----4-:R-:W-:-:S03]  /*9ff0*/  IADD3 R112, P3, PT, R112, UR18, RZ ;  /* 0x0000001270707c10 */ /* 0x010fc6000ff7e0ff */
[----:B------:R-:W-:Y:S01]  /*a000*/  STL [R1+0x118], R113 ;  /* 0x0001187101007387 */ /* 0x000fe20000100800 */
[----:B------:R-:W-:-:S03]  /*a010*/  IADD3 R111, P4, PT, R111, UR18, RZ ;  /* 0x000000126f6f7c10 */ /* 0x000fc6000ff9e0ff */
[----:B------:R-:W-:Y:S01]  /*a020*/  STL [R1+0x110], R112 ;  /* 0x0001107001007387 */ /* 0x000fe20000100800 */
[----:B------:R-:W-:-:S03]  /*a030*/  IADD3 R110, P5, PT, R110, UR18, RZ ;  /* 0x000000126e6e7c10 */ /* 0x000fc6000ffbe0ff */
[----:B------:R-:W-:Y:S01]  /*a040*/  STL [R1+0x108], R111 ;  /* 0x0001086f01007387 */ /* 0x000fe20000100800 */
[----:B------:R-:W-:-:S03]  /*a050*/  IADD3.X R109, PT, PT, R109, UR38, RZ, P6, !PT ;  /* 0x000000266d6d7c10 */ /* 0x000fc6000b7fe4ff */
[----:B------:R-:W-:Y:S01]  /*a060*/  STL [R1+0x100], R110 ;  /* 0x0001006e01007387 */ /* 0x000fe20000100800 */
[----:B------:R-:W-:Y:S02]  /*a070*/  IADD3 R108, P6, PT, R108, UR18, RZ ;  /* 0x000000126c6c7c10 */ /* 0x000fe4000ffde0ff */
[----:B------:R-:W-:-:S05]  /*a080*/  IADD3.X R104, PT, PT, R104, UR38, RZ, P2, !PT ;  /* 0x0000002668687c10 */ /* 0x000fca00097fe4ff */
[----:B------:R0:W-:Y:S04]  /*a090*/  STL [R1+0x114], R104 ;  /* 0x0001146801007387 */ /* 0x0001e80000100800 */
[----:B------:R-:W-:Y:S04]  /*a0a0*/  STL [R1+0x11c], R109 ;  /* 0x00011c6d01007387 */ /* 0x000fe80000100800 */
[----:B0-----:R-:W2:Y:S01]  /*a0b0*/  LDL.LU R104, [R1+0x104] ;  /* 0x0001040001687983 */ /* 0x001ea20000300800 */
[----:B------:R-:W-:Y:S02]  /*a0c0*/  IADD3.X R106, PT, PT, R106, UR38, RZ, P3, !PT ;  /* 0x000000266a6a7c10 */ /* 0x000fe40009ffe4ff */
[----:B------:R-:W-:Y:S01]  /*a0d0*/  IADD3 R107, P2, PT, R107, UR18, RZ ;  /* 0x000000126b6b7c10 */ /* 0x000fe2000ff5e0ff */
[----:B------:R-:W-:Y:S04]  /*a0e0*/  STL [R1+0xf8], R108 ;  /* 0x0000f86c01007387 */ /* 0x000fe80000100800 */
[----:B------:R-:W3:Y:S01]  /*a0f0*/  LDL.LU R102, [R1+0xe0] ;  /* 0x0000e00001667983 */ /* 0x000ee20000300800 */
[----:B------:R-:W-:-:S03]  /*a100*/  IADD3 R105, P3, PT, R105, UR18, RZ ;  /* 0x0000001269697c10 */ /* 0x000fc6000ff7e0ff */
[----:B------:R0:W-:Y:S04]  /*a110*/  STL [R1+0x10c], R106 ;  /* 0x00010c6a01007387 */ /* 0x0001e80000100800 */
[----:B------:R1:W-:Y:S04]  /*a120*/  STL [R1+0xf0], R107 ;  /* 0x0000f06b01007387 */ /* 0x0003e80000100800 */
[----:B0-----:R-:W4:Y:S04]  /*a130*/  LDL.LU R106, [R1+0xfc] ;  /* 0x0000fc00016a7983 */ /* 0x001f280000300800 */
[----:B------:R-:W4:Y:S04]  /*a140*/  LDL.LU R130, [R1+0xd8] ;  /* 0x0000d80001827983 */ /* 0x000f280000300800 */
[----:B------:R-:W4:Y:S04]  /*a150*/  LDL.LU R129, [R1+0xf4] ;  /* 0x0000f40001817983 */ /* 0x000f280000300800 */
[----:B------:R-:W4:Y:S04]  /*a160*/  LDL.LU R128, [R1+0xd0] ;  /* 0x0000d00001807983 */ /* 0x000f280000300800 */
[----:B------:R0:W-:Y:S04]  /*a170*/  STL [R1+0xe8], R105 ;  /* 0x0000e86901007387 */ /* 0x0001e80000100800 */
[----:B------:R-:W4:Y:S04]  /*a180*/  LDL.LU R127, [R1+0xec] ;  /* 0x0000ec00017f7983 */ /* 0x000f280000300800 */
        /* <DEDUP_REMOVED lines=19> */
[----:B-1----:R-:W4:Y:S04]  /*a2c0*/  LDL.LU R107, [R1+0x9c] ;  /* 0x00009c00016b7983 */ /* 0x002f280000300800 */
[----:B0-----:R-:W4:Y:S01]  /*a2d0*/  LDL.LU R105, [R1+0x78] ;  /* 0x0000780001697983 */ /* 0x001f220000300800 */
[----:B--2---:R-:W-:-:S05]  /*a2e0*/  IADD3.X R104, PT, PT, R104, UR38, RZ, P4, !PT ;  /* 0x0000002668687c10 */ /* 0x004fca000a7fe4ff */
[----:B------:R0:W-:Y:S01]  /*a2f0*/  STL [R1+0x104], R104 ;  /* 0x0001046801007387 */ /* 0x0001e20000100800 */
[----:B---3--:R-:W-:-:S03]  /*a300*/  IADD3 R102, P4, PT, R102, UR18, RZ ;  /* 0x0000001266667c10 */ /* 0x008fc6000ff9e0ff */
[----:B0-----:R-:W2:Y:S04]  /*a310*/  LDL.LU R104, [R1+0x94] ;  /* 0x0000940001687983 */ /* 0x001ea80000300800 */
[----:B------:R0:W-:Y:S04]  /*a320*/  STL [R1+0xe0], R102 ;  /* 0x0000e06601007387 */ /* 0x0001e80000100800 */
[----:B0-----:R-:W3:Y:S01]  /*a330*/  LDL.LU R102, [R1+0x70] ;  /* 0x0000700001667983 */ /* 0x001ee20000300800 */
[----:B----4-:R-:W-:Y:S02]  /*a340*/  IADD3.X R106, PT, PT, R106, UR38, RZ, P5, !PT ;  /* 0x000000266a6a7c10 */ /* 0x010fe4000affe4ff */
[----:B------:R-:W-:-:S02]  /*a350*/  IADD3 R130, P5, PT, R130, UR18, RZ ;  /* 0x0000001282827c10 */ /* 0x000fc4000ffbe0ff */
[----:B------:R-:W-:Y:S01]  /*a360*/  IADD3.X R129, PT, PT, R129, UR38, RZ, P6, !PT ;  /* 0x0000002681817c10 */ /* 0x000fe2000b7fe4ff */
[----:B------:R0:W-:Y:S01]  /*a370*/  STL [R1+0xfc], R106 ;  /* 0x0000fc6a01007387 */ /* 0x0001e20000100800 */
[----:B------:R-:W-:Y:S02]  /*a380*/  IADD3 R128, P6, PT, R128, UR18, RZ ;  /* 0x0000001280807c10 */ /* 0x000fe4000ffde0ff */
[----:B------:R-:W-:Y:S01]  /*a390*/  IADD3.X R127, PT, PT, R127, UR38, RZ, P2, !PT ;  /* 0x000000267f7f7c10 */ /* 0x000fe200097fe4ff */
[----:B0-----:R-:W4:Y:S01]  /*a3a0*/  LDL.LU R106, [R1+0x8c] ;  /* 0x00008c00016a7983 */ /* 0x001f220000300800 */
[----:B------:R-:W-:-:S03]  /*a3b0*/  IADD3 R126, P2, PT, R126, UR18, RZ ;  /* 0x000000127e7e7c10 */ /* 0x000fc6000ff5e0ff */
[----:B------:R-:W-:Y:S01]  /*a3c0*/  STL [R1+0xd8], R130 ;  /* 0x0000d88201007387 */ /* 0x000fe20000100800 */
[----:B------:R-:W-:-:S03]  /*a3d0*/  IADD3.X R125, PT, PT, R125, UR38, RZ, P3, !PT ;  /* 0x000000267d7d7c10 */ /* 0x000fc60009ffe4ff */
[----:B------:R-:W-:Y:S01]  /*a3e0*/  STL [R1+0xf4], R129 ;  /* 0x0000f48101007387 */ /* 0x000fe20000100800 */
        /* <DEDUP_REMOVED lines=37> */
[----:B------:R-:W-:Y:S04]  /*a640*/  STL [R1+0x88], R110 ;  /* 0x0000886e01007387 */ /* 0x000fe80000100800 */
[----:B------:R-:W-:Y:S04]  /*a650*/  STL [R1+0xa4], R109 ;  /* 0x0000a46d01007387 */ /* 0x000fe80000100800 */
[----:B------:R0:W-:Y:S04]  /*a660*/  STL [R1+0x78], R105 ;  /* 0x0000786901007387 */ /* 0x0001e80000100800 */
[----:B------:R-:W-:Y:S04]  /*a670*/  STL [R1+0x80], R108 ;  /* 0x0000806c01007387 */ /* 0x000fe80000100800 */
[----:B0-----:R-:W4:Y:S04]  /*a680*/  LDL.LU R105, [R1+0x68] ;  /* 0x0000680001697983 */ /* 0x001f280000300800 */
[----:B------:R-:W-:Y:S01]  /*a690*/  STL [R1+0x9c], R107 ;  /* 0x00009c6b01007387 */ /* 0x000fe20000100800 */
[----:B--2---:R-:W-:-:S05]  /*a6a0*/  IADD3.X R104, PT, PT, R104, UR38, RZ, P3, !PT ;  /* 0x0000002668687c10 */ /* 0x004fca0009ffe4ff */
[----:B------:R0:W-:Y:S01]  /*a6b0*/  STL [R1+0x94], R104 ;  /* 0x0000946801007387 */ /* 0x0001e20000100800 */
[----:B---3--:R-:W-:-:S03]  /*a6c0*/  IADD3 R102, P3, PT, R102, UR18, RZ ;  /* 0x0000001266667c10 */ /* 0x008fc6000ff7e0ff */
[----:B0-----:R-:W2:Y:S04]  /*a6d0*/  LDL.LU R104, [R1+0x84] ;  /* 0x0000840001687983 */ /* 0x001ea80000300800 */
[----:B------:R0:W-:Y:S04]  /*a6e0*/  STL [R1+0x70], R102 ;  /* 0x0000706601007387 */ /* 0x0001e80000100800 */
[----:B0-----:R-:W3:Y:S01]  /*a6f0*/  LDL.LU R102, [R1+0x60] ;  /* 0x0000600001667983 */ /* 0x001ee20000300800 */
[----:B----4-:R-:W-:-:S03]  /*a700*/  IADD3.X R106, PT, PT, R106, UR38, RZ, P4, !PT ;  /* 0x000000266a6a7c10 */ /* 0x010fc6000a7fe4ff */
        /* <DEDUP_REMOVED lines=24> */
[----:B------:R-:W4:Y:S01]  /*a890*/  LDL.LU R107, [R1] ;  /* 0x00000000016b7983 */ /* 0x000f220000300800 */
[----:B------:R-:W-:-:S03]  /*a8a0*/  IADD3 R105, P4, PT, R105, UR18, RZ ;  /* 0x0000001269697c10 */ /* 0x000fc6000ff9e0ff */
[----:B0-----:R-:W4:Y:S04]  /*a8b0*/  LDL.LU R106, [R1+0x1c] ;  /* 0x00001c00016a7983 */ /* 0x001f280000300800 */
[----:B------:R0:W-:Y:S04]  /*a8c0*/  STL [R1+0x68], R105 ;  /* 0x0000686901007387 */ /* 0x0001e80000100800 */
        /* <DEDUP_REMOVED lines=10> */
[----:B------:R-:W-:Y:S01]  /*a970*/  STL [R1+0x7c], R130 ;  /* 0x00007c8201007387 */ /* 0x000fe20000100800 */
[----:B------:R-:W-:Y:S02]  /*a980*/  IADD3 R127, P2, PT, R127, UR18, RZ ;  /* 0x000000127f7f7c10 */ /* 0x000fe4000ff5e0ff */
[----:B------:R-:W-:Y:S01]  /*a990*/  IADD3.X R126, PT, PT, R126, UR38, RZ, P3, !PT ;  /* 0x000000267e7e7c10 */ /* 0x000fe20009ffe4ff */
        /* <DEDUP_REMOVED lines=43> */
[----:B------:R0:W-:Y:S04]  /*ac50*/  STL [R1], R107 ;  /* 0x0000006b01007387 */ /* 0x0001e80000100800 */
[----:B------:R1:W-:Y:S01]  /*ac60*/  STL [R1+0x1c], R106 ;  /* 0x00001c6a01007387 */ /* 0x0003e20000100800 */
[----:B------:R-:W-:Y:S02]  /*ac70*/  IADD3.X R105, PT, PT, R105, UR38, RZ, P4, !PT ;  /* 0x0000002669697c10 */ /* 0x000fe4000a7fe4ff */
[----:B--2---:R-:W-:-:S03]  /*ac80*/  IADD3.X R104, PT, PT, R104, UR38, RZ, P5, !PT ;  /* 0x0000002668687c10 */ /* 0x004fc6000affe4ff */
[----:B------:R2:W-:Y:S01]  /*ac90*/  STL [R1+0x14], R105 ;  /* 0x0000146901007387 */ /* 0x0005e20000100800 */
[----:B------:R-:W-:Y:S02]  /*aca0*/  IADD3 R247, P5, PT, R247, UR18, RZ ;  /* 0x00000012f7f77c10 */ /* 0x000fe4000ffbe0ff */
[----:B---3--:R-:W-:Y:S01]  /*acb0*/  IADD3.X R102, PT, PT, R102, UR38, RZ, P6, !PT ;  /* 0x0000002666667c10 */ /* 0x008fe2000b7fe4ff */
[----:B0-----:R-:W3:Y:S01]  /*acc0*/  LDL.LU R107, [R1+0x134] ;  /* 0x00013400016b7983 */ /* 0x001ee20000300800 */
[----:B------:R-:W-:Y:S02]  /*acd0*/  IADD3.X R250, PT, PT, R250, UR38, RZ, P3, !PT ;  /* 0x00000026fafa7c10 */ /* 0x000fe40009ffe4ff */
[----:B------:R-:W-:Y:S01]  /*ace0*/  IADD3 R249, P4, PT, R249, UR18, RZ ;  /* 0x00000012f9f97c10 */ /* 0x000fe2000ff9e0ff */
[----:B------:R0:W-:Y:S04]  /*acf0*/  STL [R1+0xc], R104 ;  /* 0x00000c6801007387 */ /* 0x0001e80000100800 */
[----:B-1----:R-:W4:Y:S04]  /*ad00*/  LDL.LU R106, [R1+0x12c] ;  /* 0x00012c00016a7983 */ /* 0x002f280000300800 */
[----:B--2---:R-:W2:Y:S04]  /*ad10*/  LDL.LU R105, [R1+0x124] ;  /* 0x0001240001697983 */ /* 0x004ea80000300800 */
[----:B------:R1:W-:Y:S04]  /*ad20*/  STL [R1+0x4], R102 ;  /* 0x0000046601007387 */ /* 0x0003e80000100800 */
[----:B0-----:R-:W2:Y:S04]  /*ad30*/  LDL.LU R104, [R1+0x130] ;  /* 0x0001300001687983 */ /* 0x001ea80000300800 */
[----:B-1----:R-:W4:Y:S01]  /*ad40*/  LDL.LU R102, [R1+0x128] ;  /* 0x0001280001667983 */ /* 0x002f220000300800 */
[----:B------:R-:W-:-:S02]  /*ad50*/  IADD3.X R246, PT, PT, R246, UR38, RZ, P5, !PT ;  /* 0x00000026f6f67c10 */ /* 0x000fc4000affe4ff */
[----:B------:R-:W-:-:S04]  /*ad60*/  IADD3 R236, P5, PT, R236, UR18, RZ ;  /* 0x00000012ecec7c10 */ /* 0x000fc8000ffbe0ff */
[----:B------:R-:W-:Y:S02]  /*ad70*/  IADD3.X R235, PT, PT, R235, UR38, RZ, P5, !PT ;  /* 0x00000026ebeb7c10 */ /* 0x000fe4000affe4ff */
[----:B------:R-:W-:-:S04]  /*ad80*/  IADD3 R226, P5, PT, R226, UR18, RZ ;  /* 0x00000012e2e27c10 */ /* 0x000fc8000ffbe0ff */
[----:B------:R-:W-:Y:S02]  /*ad90*/  IADD3.X R225, PT, PT, R225, UR38, RZ, P5, !PT ;  /* 0x00000026e1e17c10 */ /* 0x000fe4000affe4ff */
[----:B------:R-:W-:-:S04]  /*ada0*/  IADD3 R216, P5, PT, R216, UR18, RZ ;  /* 0x00000012d8d87c10 */ /* 0x000fc8000ffbe0ff */
[----:B------:R-:W-:Y:S02]  /*adb0*/  IADD3.X R215, PT, PT, R215, UR38, RZ, P5, !PT ;  /* 0x00000026d7d77c10 */ /* 0x000fe4000affe4ff */
[----:B------:R-:W-:-:S04]  /*adc0*/  IADD3 R206, P5, PT, R206, UR18, RZ ;  /* 0x00000012cece7c10 */ /* 0x000fc8000ffbe0ff */
[----:B------:R-:W-:Y:S02]  /*add0*/  IADD3.X R205, PT, PT, R205, UR38, RZ, P5, !PT ;  /* 0x00000026cdcd7c10 */ /* 0x000fe4000affe4ff */
[----:B------:R-:W-:Y:S02]  /*ade0*/  IADD3 R245, P6, PT, R245, UR18, RZ ;  /* 0x00000012f5f57c10 */ /* 0x000fe4000ffde0ff */
[----:B------:R-:W-:Y:S02]  /*adf0*/  IADD3 R241, P3, PT, R241, UR18, RZ ;  /* 0x00000012f1f17c10 */ /* 0x000fe4000ff7e0ff */
[----:B------:R-:W-:Y:S02]  /*ae00*/  IADD3.X R252, PT, PT, R252, UR38, RZ, P2, !PT ;  /* 0x00000026fcfc7c10 */ /* 0x000fe400097fe4ff */
[----:B------:R-:W-:Y:S02]  /*ae10*/  IADD3 R243, P2, PT, R243, UR18, RZ ;  /* 0x00000012f3f37c10 */ /* 0x000fe4000ff5e0ff */
[----:B------:R-:W-:-:S02]  /*ae20*/  IADD3.X R248, PT, PT, R248, UR38, RZ, P4, !PT ;  /* 0x00000026f8f87c10 */ /* 0x000fc4000a7fe4ff */
[----:B------:R-:W-:Y:S02]  /*ae30*/  IADD3.X R244, PT, PT, R244, UR38, RZ, P6, !PT ;  /* 0x00000026f4f47c10 */ /* 0x000fe4000b7fe4ff */
[----:B------:R-:W-:Y:S02]  /*ae40*/  IADD3.X R240, PT, PT, R240, UR38, RZ, P3, !PT ;  /* 0x00000026f0f07c10 */ /* 0x000fe40009ffe4ff */
[----:B------:R-:W-:Y:S02]  /*ae50*/  IADD3 R239, P4, PT, R239, UR18, RZ ;  /* 0x00000012efef7c10 */ /* 0x000fe4000ff9e0ff */
[----:B------:R-:W-:Y:S02]  /*ae60*/  IADD3 R234, P6, PT, R234, UR18, RZ ;  /* 0x00000012eaea7c10 */ /* 0x000fe4000ffde0ff */
[----:B------:R-:W-:Y:S02]  /*ae70*/  IADD3 R230, P3, PT, R230, UR18, RZ ;  /* 0x00000012e6e67c10 */ /* 0x000fe4000ff7e0ff */
[----:B------:R-:W-:-:S02]  /*ae80*/  IADD3.X R242, PT, PT, R242, UR38, RZ, P2, !PT ;  /* 0x00000026f2f27c10 */ /* 0x000fc400097fe4ff */
[----:B------:R-:W-:Y:S02]  /*ae90*/  IADD3 R232, P2, PT, R232, UR18, RZ ;  /* 0x00000012e8e87c10 */ /* 0x000fe4000ff5e0ff */
[----:B------:R-:W-:Y:S02]  /*aea0*/  IADD3.X R237, PT, PT, R237, UR38, RZ, P4, !PT ;  /* 0x00000026eded7c10 */ /* 0x000fe4000a7fe4ff */
[----:B------:R-:W-:Y:S02]  /*aeb0*/  IADD3.X R233, PT, PT, R233, UR38, RZ, P6, !PT ;  /* 0x00000026e9e97c10 */ /* 0x000fe4000b7fe4ff */
[----:B------:R-:W-:Y:S02]  /*aec0*/  IADD3.X R229, PT, PT, R229, UR38, RZ, P3, !PT ;  /* 0x00000026e5e57c10 */ /* 0x000fe40009ffe4ff */
[----:B------:R-:W-:Y:S02]  /*aed0*/  IADD3 R228, P4, PT, R228, UR18, RZ ;  /* 0x00000012e4e47c10 */ /* 0x000fe4000ff9e0ff */
[----:B------:R-:W-:-:S02]  /*aee0*/  IADD3 R224, P6, PT, R224, UR18, RZ ;  /* 0x00000012e0e07c10 */ /* 0x000fc4000ffde0ff */
[----:B------:R-:W-:Y:S02]  /*aef0*/  IADD3 R220, P3, PT, R220, UR18, RZ ;  /* 0x00000012dcdc7c10 */ /* 0x000fe4000ff7e0ff */
[----:B------:R-:W-:Y:S02]  /*af00*/  IADD3.X R231, PT, PT, R231, UR38, RZ, P2, !PT ;  /* 0x00000026e7e77c10 */ /* 0x000fe400097fe4ff */
[----:B------:R-:W-:Y:S02]  /*af10*/  IADD3 R222, P2, PT, R222, UR18, RZ ;  /* 0x00000012dede7c10 */ /* 0x000fe4000ff5e0ff */
[----:B------:R-:W-:Y:S02]  /*af20*/  IADD3.X R227, PT, PT, R227, UR38, RZ, P4, !PT ;  /* 0x00000026e3e37c10 */ /* 0x000fe4000a7fe4ff */
[----:B------:R-:W-:Y:S02]  /*af30*/  IADD3.X R223, PT, PT, R223, UR38, RZ, P6, !PT ;  /* 0x00000026dfdf7c10 */ /* 0x000fe4000b7fe4ff */
[----:B------:R-:W-:-:S02]  /*af40*/  IADD3.X R219, PT, PT, R219, UR38, RZ, P3, !PT ;  /* 0x00000026dbdb7c10 */ /* 0x000fc40009ffe4ff */
[----:B------:R-:W-:Y:S02]  /*af50*/  IADD3 R218, P4, PT, R218, UR18, RZ ;  /* 0x00000012dada7c10 */ /* 0x000fe4000ff9e0ff */
        /* <DEDUP_REMOVED lines=17> */
[----:B------:R-:W-:Y:S02]  /*b070*/  IADD3.X R201, PT, PT, R201, UR38, RZ, P2, !PT ;  /* 0x00000026c9c97c10 */ /* 0x000fe400097fe4ff */
[----:B------:R-:W-:Y:S02]  /*b080*/  IADD3.X R197, PT, PT, R197, UR38, RZ, P4, !PT ;  /* 0x00000026c5c57c10 */ /* 0x000fe4000a7fe4ff */
[----:B------:R-:W-:Y:S02]  /*b090*/  IADD3.X R194, PT, PT, R194, UR25, RZ, P3, !PT ;  /* 0x00000019c2c27c10 */ /* 0x000fe40009ffe4ff */
[----:B------:R-:W-:Y:S02]  /*b0a0*/  IADD3 R193, P4, PT, R193, UR11, RZ ;  /* 0x0000000bc1c17c10 */ /* 0x000fe4000ff9e0ff */
[----:B------:R-:W-:Y:S02]  /*b0b0*/  IADD3 R182, P3, PT, R182, UR11, RZ ;  /* 0x0000000bb6b67c10 */ /* 0x000fe4000ff7e0ff */
[----:B------:R-:W-:-:S02]  /*b0c0*/  IADD3.X R191, PT, PT, R191, UR25, RZ, P4, !PT ;  /* 0x00000019bfbf7c10 */ /* 0x000fc4000a7fe4ff */
[----:B------:R-:W-:Y:S02]  /*b0d0*/  IADD3.X R180, PT, PT, R180, UR25, RZ, P3, !PT ;  /* 0x00000019b4b47c10 */ /* 0x000fe40009ffe4ff */
[----:B------:R-:W-:Y:S02]  /*b0e0*/  IADD3 R179, P4, PT, R179, UR11, RZ ;  /* 0x0000000bb3b37c10 */ /* 0x000fe4000ff9e0ff */
[----:B------:R-:W-:Y:S02]  /*b0f0*/  IADD3 R170, P3, PT, R170, UR11, RZ ;  /* 0x0000000baaaa7c10 */ /* 0x000fe4000ff7e0ff */
[----:B------:R-:W-:Y:S02]  /*b100*/  IADD3.X R178, PT, PT, R178, UR25, RZ, P4, !PT ;  /* 0x00000019b2b27c10 */ /* 0x000fe4000a7fe4ff */
[----:B------:R-:W-:Y:S02]  /*b110*/  IADD3.X R169, PT, PT, R169, UR25, RZ, P3, !PT ;  /* 0x00000019a9a97c10 */ /* 0x000fe40009ffe4ff */
[----:B------:R-:W-:-:S02]  /*b120*/  IADD3 R168, P4, PT, R168, UR11, RZ ;  /* 0x0000000ba8a87c10 */ /* 0x000fc4000ff9e0ff */
[----:B------:R-:W-:Y:S02]  /*b130*/  IADD3 R50, P3, PT, R50, UR11, RZ ;  /* 0x0000000b32327c10 */ /* 0x000fe4000ff7e0ff */
[----:B------:R-:W-:Y:S02]  /*b140*/  IADD3.X R52, PT, PT, R52, UR25, RZ, P4, !PT ;  /* 0x0000001934347c10 */ /* 0x000fe4000a7fe4ff */
[----:B------:R-:W-:Y:S02]  /*b150*/  IADD3.X R51, PT, PT, R51, UR25, RZ, P3, !PT ;  /* 0x0000001933337c10 */ /* 0x000fe40009ffe4ff */
[----:B-----5:R-:W-:Y:S02]  /*b160*/  IADD3 R23, P4, PT, R23, UR11, RZ ;  /* 0x0000000b17177c10 */ /* 0x020fe4000ff9e0ff */
        /* <DEDUP_REMOVED lines=27> */
[----:B---3--:R-:W-:-:S04]  /*b320*/  IADD3 R107, P5, PT, R107, UR11, RZ ;  /* 0x0000000b6b6b7c10 */ /* 0x008fc8000ffbe0ff */
[----:B--2---:R-:W-:Y:S02]  /*b330*/  IADD3.X R104, PT, PT, R104, UR25, RZ, P5, !PT ;  /* 0x0000001968687c10 */ /* 0x004fe4000affe4ff */
        /* <DEDUP_REMOVED lines=9> */
[----:B----4-:R-:W-:Y:S02]  /*b3d0*/  IADD3 R106, P6, PT, R106, UR11, RZ ;  /* 0x0000000b6a6a7c10 */ /* 0x010fe4000ffde0ff */
[----:B------:R-:W-:Y:S02]  /*b3e0*/  IADD3.X R72, PT, PT, R72, UR25, RZ, P5, !PT ;  /* 0x0000001948487c10 */ /* 0x000fe4000affe4ff */
[----:B------:R-:W-:Y:S02]  /*b3f0*/  IADD3 R44, P5, PT, R44, UR11, RZ ;  /* 0x0000000b2c2c7c10 */ /* 0x000fe4000ffbe0ff */
[----:B------:R-:W-:-:S02]  /*b400*/  IADD3 R105, P2, PT, R105, UR11, RZ ;  /* 0x0000000b69697c10 */ /* 0x000fc4000ff5e0ff */
[----:B------:R-:W-:Y:S02]  /*b410*/  IADD3.X R102, PT, PT, R102, UR25, RZ, P6, !PT ;  /* 0x0000001966667c10 */ /* 0x000fe4000b7fe4ff */
[----:B------:R-:W-:Y:S02]  /*b420*/  IADD3 R188, P6, PT, R188, UR11, RZ ;  /* 0x0000000bbcbc7c10 */ /* 0x000fe4000ffde0ff */
[----:B------:R-:W-:Y:S02]  /*b430*/  IADD3.X R46, PT, PT, R46, UR25, RZ, P5, !PT ;  /* 0x000000192e2e7c10 */ /* 0x000fe4000affe4ff */
        /* <DEDUP_REMOVED lines=18> */
[----:B------:R-:W-:Y:S02]  /*b560*/  IADD3 R48, P2, PT, R48, UR11, RZ ;  /* 0x0000000b30307c10 */ /* 0x000fe4000ff5e0ff */
[----:B------:R-:W-:Y:S02]  /*b570*/  IADD3.X R75, PT, PT, R75, UR25, RZ, P6, !PT ;  /* 0x000000194b4b7c10 */ /* 0x000fe4000b7fe4ff */
[----:B------:R-:W-:-:S02]  /*b580*/  IADD3 R45, P6, PT, R45, UR11, RZ ;  /* 0x0000000b2d2d7c10 */ /* 0x000fc4000ffde0ff */
[----:B------:R-:W-:Y:S02]  /*b590*/  IADD3.X R49, PT, PT, R49, UR25, RZ, P2, !PT ;  /* 0x0000001931317c10 */ /* 0x000fe400097fe4ff */
[----:B------:R-:W-:Y:S02]  /*b5a0*/  IADD3 R19, P2, PT, R19, UR11, RZ ;  /* 0x0000000b13137c10 */ /* 0x000fe4000ff5e0ff */
[----:B------:R-:W-:Y:S02]  /*b5b0*/  IADD3.X R47, PT, PT, R47, UR25, RZ, P6, !PT ;  /* 0x000000192f2f7c10 */ /* 0x000fe4000b7fe4ff */
[----:B------:R-:W-:Y:S01]  /*b5c0*/  IADD3.X R63, PT, PT, R63, UR25, RZ, P5, !PT ;  /* 0x000000193f3f7c10 */ /* 0x000fe2000affe4ff */
[----:B------:R-:W0:Y:S01]  /*b5d0*/  SYNCS.PHASECHK.TRANS64.TRYWAIT P5, [UR6], R101 ;  /* 0x00000065ff0075a7 */ /* 0x000e2200080a1106 */
[----:B------:R-:W-:Y:S02]  /*b5e0*/  IADD3 R18, P6, PT, R18, UR11, RZ ;  /* 0x0000000b12127c10 */ /* 0x000fe4000ffde0ff */
[----:B------:R-:W-:-:S02]  /*b5f0*/  IADD3.X R21, PT, PT, R21, UR25, RZ, P2, !PT ;  /* 0x0000001915157c10 */ /* 0x000fc400097fe4ff */
[----:B------:R-:W-:Y:S02]  /*b600*/  IADD3 R95, P2, PT, R95, UR11, RZ ;  /* 0x0000000b5f5f7c10 */ /* 0x000fe4000ff5e0ff */
[----:B------:R-:W-:Y:S02]  /*b610*/  IADD3.X R20, PT, PT, R20, UR25, RZ, P6, !PT ;  /* 0x0000001914147c10 */ /* 0x000fe4000b7fe4ff */
[----:B------:R-:W-:Y:S02]  /*b620*/  IADD3 R83, P6, PT, R83, UR11, RZ ;  /* 0x0000000b53537c10 */ /* 0x000fe4000ffde0ff */
[----:B------:R-:W-:Y:S02]  /*b630*/  IADD3.X R96, PT, PT, R96, UR25, RZ, P2, !PT ;  /* 0x0000001960607c10 */ /* 0x000fe400097fe4ff */
        /* <DEDUP_REMOVED lines=10> */
[----:B------:R-:W-:Y:S01]  /*b6e0*/  IADD3 R33, P6, PT, R33, UR11, RZ ;  /* 0x0000000b21217c10 */ /* 0x000fe2000ffde0ff */
[----:B------:R-:W-:Y:S01]  /*b6f0*/  STL [R1+0x134], R107 ;  /* 0x0001346b01007387 */ /* 0x000fe20000100800 */
[----:B------:R-:W-:Y:S02]  /*b700*/  IADD3.X R12, PT, PT, R12, UR25, RZ, P2, !PT ;  /* 0x000000190c0c7c10 */ /* 0x000fe400097fe4ff */
[----:B------:R-:W-:Y:S01]  /*b710*/  IADD3 R7, P2, PT, R7, UR11, RZ ;  /* 0x0000000b07077c10 */ /* 0x000fe2000ff5e0ff */
[----:B------:R-:W-:Y:S01]  /*b720*/  STL [R1+0x12c], R106 ;  /* 0x00012c6a01007387 */ /* 0x000fe20000100800 */
[----:B------:R-:W-:-:S02]  /*b730*/  IADD3.X R35, PT, PT, R35, UR25, RZ, P6, !PT ;  /* 0x0000001923237c10 */ /* 0x000fc4000b7fe4ff */
[----:B------:R-:W-:Y:S01]  /*b740*/  IADD3 R56, P4, PT, R56, UR11, RZ ;  /* 0x0000000b38387c10 */ /* 0x000fe2000ff9e0ff */
[----:B------:R-:W-:Y:S01]  /*b750*/  STL [R1+0x124], R105 ;  /* 0x0001246901007387 */ /* 0x000fe20000100800 */
[----:B------:R-:W-:Y:S02]  /*b760*/  IADD3 R32, P6, PT, R32, UR11, RZ ;  /* 0x0000000b20207c10 */ /* 0x000fe4000ffde0ff */
[----:B------:R-:W-:Y:S01]  /*b770*/  IADD3 R89, P3, PT, R89, UR11, RZ ;  /* 0x0000000b59597c10 */ /* 0x000fe2000ff7e0ff */
[----:B------:R-:W-:Y:S01]  /*b780*/  STL [R1+0x130], R104 ;  /* 0x0001306801007387 */ /* 0x000fe20000100800 */
[----:B------:R-:W-:-:S03]  /*b790*/  IADD3.X R9, PT, PT, R9, UR25, RZ, P2, !PT ;  /* 0x0000001909097c10 */ /* 0x000fc600097fe4ff */
[----:B------:R1:W-:Y:S01]  /*b7a0*/  STL [R1+0x128], R102 ;  /* 0x0001286601007387 */ /* 0x0003e20000100800 */
[----:B------:R-:W-:Y:S02]  /*b7b0*/  IADD3 R6, P2, PT, R6, UR11, RZ ;  /* 0x0000000b06067c10 */ /* 0x000fe4000ff5e0ff */
[----:B------:R-:W-:Y:S02]  /*b7c0*/  IADD3.X R58, PT, PT, R58, UR25, RZ, P4, !PT ;  /* 0x000000193a3a7c10 */ /* 0x000fe4000a7fe4ff */
[----:B------:R-:W-:Y:S02]  /*b7d0*/  IADD3.X R34, PT, PT, R34, UR25, RZ, P6, !PT ;  /* 0x0000001922227c10 */ /* 0x000fe4000b7fe4ff */
[----:B------:R-:W-:Y:S02]  /*b7e0*/  IADD3.X R90, PT, PT, R90, UR25, RZ, P3, !PT ;  /* 0x000000195a5a7c10 */ /* 0x000fe40009ffe4ff */
[----:B-1----:R-:W-:Y:S02]  /*b7f0*/  SHF.R.U32.HI R102, RZ, 0x6, R103 ;  /* 0x00000006ff667819 */ /* 0x002fe40000011667 */
[----:B------:R-:W-:-:S02]  /*b800*/  IADD3 R55, P4, PT, R55, UR11, RZ ;  /* 0x0000000b37377c10 */ /* 0x000fc4000ff9e0ff */
[----:B------:R-:W-:Y:S02]  /*b810*/  IADD3 R30, P6, PT, R30, UR11, RZ ;  /* 0x0000000b1e1e7c10 */ /* 0x000fe4000ffde0ff */
[----:B------:R-:W-:Y:S02]  /*b820*/  IADD3 R77, P3, PT, R77, UR11, RZ ;  /* 0x0000000b4d4d7c10 */ /* 0x000fe4000ff7e0ff */
[----:B------:R-:W-:Y:S02]  /*b830*/  SGXT.U32 R102, R102, 0x1 ;  /* 0x000000016666781a */ /* 0x000fe40000000000 */
[----:B------:R-:W-:Y:S02]  /*b840*/  IADD3.X R8, PT, PT, R8, UR25, RZ, P2, !PT ;  /* 0x0000001908087c10 */ /* 0x000fe400097fe4ff */
[----:B------:R-:W-:Y:S02]  /*b850*/  IADD3 R3, P2, PT, R3, UR11, RZ ;  /* 0x0000000b03037c10 */ /* 0x000fe4000ff5e0ff */
[----:B------:R-:W-:-:S02]  /*b860*/  IADD3.X R57, PT, PT, R57, UR25, RZ, P4, !PT ;  /* 0x0000001939397c10 */ /* 0x000fc4000a7fe4ff */
[----:B------:R-:W-:Y:S02]  /*b870*/  IADD3.X R31, PT, PT, R31, UR25, RZ, P6, !PT ;  /* 0x000000191f1f7c10 */ /* 0x000fe4000b7fe4ff */
[----:B------:R-:W-:Y:S02]  /*b880*/  IADD3.X R78, PT, PT, R78, UR25, RZ, P3, !PT ;  /* 0x000000194e4e7c10 */ /* 0x000fe40009ffe4ff */
[----:B------:R-:W-:Y:S02]  /*b890*/  IADD3 R53, P4, PT, R53, UR11, RZ ;  /* 0x0000000b35357c10 */ /* 0x000fe4000ff9e0ff */
[----:B------:R-:W-:Y:S02]  /*b8a0*/  LOP3.LUT R102, R102, 0x2, RZ, 0xfc, !PT ;  /* 0x0000000266667812 */ /* 0x000fe400078efcff */
[----:B------:R-:W-:Y:S02]  /*b8b0*/  IADD3 R28, P6, PT, R28, UR11, RZ ;  /* 0x0000000b1c1c7c10 */ /* 0x000fe4000ffde0ff */
[----:B------:R-:W-:-:S02]  /*b8c0*/  IADD3 R2, P3, PT, R2, UR11, RZ ;  /* 0x0000000b02027c10 */ /* 0x000fc4000ff7e0ff */
[----:B------:R-:W-:Y:S02]  /*b8d0*/  IADD3.X R5, PT, PT, R5, UR25, RZ, P2, !PT ;  /* 0x0000001905057c10 */ /* 0x000fe400097fe4ff */
[----:B------:R-:W-:Y:S02]  /*b8e0*/  ISETP.GE.AND P2, PT, R102, UR22, PT ;  /* 0x0000001666007c0c */ /* 0x000fe4000bf46270 */
[----:B------:R-:W-:Y:S02]  /*b8f0*/  IADD3.X R54, PT, PT, R54, UR25, RZ, P4, !PT ;  /* 0x0000001936367c10 */ /* 0x000fe4000a7fe4ff */
[----:B------:R-:W-:Y:S02]  /*b900*/  IADD3.X R29, PT, PT, R29, UR25, RZ, P6, !PT ;  /* 0x000000191d1d7c10 */ /* 0x000fe4000b7fe4ff */
[----:B------:R-:W-:Y:S01]  /*b910*/  IADD3.X R4, PT, PT, R4, UR25, RZ, P3, !PT ;  /* 0x0000001904047c10 */ /* 0x000fe20009ffe4ff */
[----:B0-----:R-:W-:Y:S06]  /*b920*/  @!P5 BRA `(.L_x_8) ;  /* 0x0000005800b8d947 */ /* 0x001fec0003800000 */
.L_x_16:
[----:B------:R-:W0:Y:S01]  /*b930*/  S2R R119, SR_TID.X ;  /* 0x0000000000777919 */ /* 0x000e220000002100 */
[----:B------:R-:W-:Y:S02]  /*b940*/  PRMT R164, RZ, 0x7610, R164 ;  /* 0x00007610ffa47816 */ /* 0x000fe400000000a4 */
[----:B------:R-:W-:Y:S01]  /*b950*/  PRMT R116, RZ, 0x7610, R116 ;  /* 0x00007610ff747816 */ /* 0x000fe20000000074 */
[----:B------:R-:W1:Y:S01]  /*b960*/  S2R R102, SR_TID.X ;  /* 0x0000000000667919 */ /* 0x000e620000002100 */
[----:B------:R-:W2:Y:S02]  /*b970*/  S2R R103, SR_TID.X ;  /* 0x0000000000677919 */ /* 0x000ea40000002100 */
[----:B------:R-:W3:Y:S04]  /*b980*/  @!P2 LDG.E.U8 R164, desc[UR20][R28.64] ;  /* 0x000000141ca4a981 */ /* 0x000ee8000c1e1100 */
[----:B------:R4:W-:Y:S01]  /*b990*/  STL [R1+0x148], R227 ;  /* 0x000148e301007387 */ /* 0x0009e20000100800 */
[----:B------:R-:W-:-:S03]  /*b9a0*/  PRMT R148, RZ, 0x7610, R148 ;  /* 0x00007610ff947816 */ /* 0x000fc60000000094 */
[----:B------:R-:W-:Y:S04]  /*b9b0*/  STL [R1+0x144], R245 ;  /* 0x000144f501007387 */ /* 0x000fe80000100800 */
[----:B------:R0:W-:Y:S04]  /*b9c0*/  STL [R1+0x140], R244 ;  /* 0x000140f401007387 */ /* 0x0001e80000100800 */
[----:B------:R1:W-:Y:S01]  /*b9d0*/  STL [R1+0x13c], R0 ;  /* 0x00013c0001007387 */ /* 0x0003e20000100800 */
[----:B0-----:R-:W-:-:S03]  /*b9e0*/  SHF.R.U32.HI R118, RZ, 0x6, R119 ;  /* 0x00000006ff767819 */ /* 0x001fc60000011677 */
[----:B----4-:R-:W4:Y:S01]  /*b9f0*/  LDL R227, [R1+0x128] ;  /* 0x0001280001e37983 */ /* 0x010f220000100800 */
[----:B------:R-:W-:-:S03]  /*ba00*/  SGXT.U32 R118, R118, 0x1 ;  /* 0x000000017676781a */ /* 0x000fc60000000000 */
[----:B------:R-:W3:Y:S01]  /*ba10*/  LDL R121, [R1+0x12c] ;  /* 0x00012c0001797983 */ /* 0x000ee20000100800 */
[----:B-1----:R-:W-:Y:S02]  /*ba20*/  SHF.R.U32.HI R102, RZ, 0x6, R102 ;  /* 0x00000006ff667819 */ /* 0x002fe40000011666 */
[----:B------:R-:W-:Y:S02]  /*ba30*/  LOP3.LUT R118, R118, 0xc, RZ, 0xfc, !PT ;  /* 0x0000000c76767812 */ /* 0x000fe400078efcff */
[----:B------:R-:W-:Y:S02]  /*ba40*/  SGXT.U32 R102, R102, 0x1 ;  /* 0x000000016666781a */ /* 0x000fe40000000000 */
[----:B------:R-:W-:Y:S02]  /*ba50*/  ISETP.GE.AND P2, PT, R118, UR22, PT ;  /* 0x0000001676007c0c */ /* 0x000fe4000bf46270 */
[----:B------:R-:W0:Y:S01]  /*ba60*/  S2R R118, SR_TID.X ;  /* 0x0000000000767919 */ /* 0x000e220000002100 */
[----:B------:R-:W-:-:S04]  /*ba70*/  LOP3.LUT R102, R102, 0x4, RZ, 0xfc, !PT ;  /* 0x0000000466667812 */ /* 0x000fc800078efcff */
[----:B------:R-:W-:Y:S02]  /*ba80*/  ISETP.GE.AND P5, PT, R102, UR22, PT ;  /* 0x0000001666007c0c */ /* 0x000fe4000bfa6270 */
[--C-:B--2---:R-:W-:Y:S02]  /*ba90*/  SHF.R.U32.HI R102, RZ, 0x6, R103.reuse ;  /* 0x00000006ff667819 */ /* 0x104fe40000011667 */
[----:B------:R-:W-:Y:S02]  /*baa0*/  SHF.R.U32.HI R103, RZ, 0x6, R103 ;  /* 0x00000006ff677819 */ /* 0x000fe40000011667 */
[----:B------:R-:W-:Y:S02]  /*bab0*/  SGXT.U32 R102, R102, 0x1 ;  /* 0x000000016666781a */ /* 0x000fe40000000000 */
[----:B------:R-:W-:Y:S02]  /*bac0*/  SGXT.U32 R103, R103, 0x1 ;  /* 0x000000016767781a */ /* 0x000fe40000000000 */
[----:B------:R-:W-:-:S02]  /*bad0*/  LOP3.LUT R102, R102, 0x8, RZ, 0xfc, !PT ;  /* 0x0000000866667812 */ /* 0x000fc400078efcff */
[----:B------:R-:W-:Y:S02]  /*bae0*/  LOP3.LUT R103, R103, 0x6, RZ, 0xfc, !PT ;  /* 0x0000000667677812 */ /* 0x000fe400078efcff */
[----:B------:R-:W-:Y:S01]  /*baf0*/  ISETP.GE.AND P3, PT, R102, UR22, PT ;  /* 0x0000001666007c0c */ /* 0x000fe2000bf66270 */
[----:B------:R-:W-:Y:S01]  /*bb00*/  @!P0 IMAD.MOV.U32 R102, RZ, RZ, R2 ;  /* 0x000000ffff668224 */ /* 0x000fe200078e0002 */
[----:B------:R-:W-:Y:S01]  /*bb10*/  ISETP.GE.AND P4, PT, R103, UR22, PT ;  /* 0x0000001667007c0c */ /* 0x000fe2000bf86270 */
[----:B------:R-:W-:-:S05]  /*bb20*/  @!P0 IMAD.MOV.U32 R103, RZ, RZ, R4 ;  /* 0x000000ffff678224 */ /* 0x000fca00078e0004 */
[----:B------:R1:W2:Y:S01]  /*bb30*/  @!P0 LDG.E.U8 R116, desc[UR20][R102.64] ;  /* 0x0000001466748981 */ /* 0x0002a2000c1e1100 */
[----:B------:R-:W-:Y:S02]  /*bb40*/  PRMT R244, RZ, 0x7610, R244 ;  /* 0x00007610fff47816 */ /* 0x000fe400000000f4 */
[----:B------:R-:W-:Y:S02]  /*bb50*/  SHF.R.U32.HI R119, RZ, 0x6, R119 ;  /* 0x00000006ff777819 */ /* 0x000fe40000011677 */
[----:B0-----:R-:W-:Y:S02]  /*bb60*/  LEA.HI R0, R118, 0xe, RZ, 0x1a ;  /* 0x0000000e76007811 */ /* 0x001fe400078fd0ff */
[----:B------:R-:W-:Y:S01]  /*bb70*/  SGXT.U32 R119, R119, 0x1 ;  /* 0x000000017777781a */ /* 0x000fe20000000000 */
[----:B-1----:R-:W-:Y:S01]  /*bb80*/  @!P5 IMAD.MOV.U32 R102, RZ, RZ, R53 ;  /* 0x000000ffff66d224 */ /* 0x002fe200078e0035 */
[----:B------:R-:W-:Y:S01]  /*bb90*/  PRMT R120, RZ, 0x7610, R120 ;  /* 0x00007610ff787816 */ /* 0x000fe20000000078 */
[----:B------:R-:W-:Y:S01]  /*bba0*/  @!P5 IMAD.MOV.U32 R103, RZ, RZ, R54 ;  /* 0x000000ffff67d224 */ /* 0x000fe200078e0036 */
[----:B------:R-:W-:-:S04]  /*bbb0*/  LOP3.LUT R119, R119, 0xa, RZ, 0xfc, !PT ;  /* 0x0000000a77777812 */ /* 0x000fc800078efcff */
[----:B------:R0:W2:Y:S01]  /*bbc0*/  @!P5 LDG.E.U8 R148, desc[UR20][R102.64] ;  /* 0x000000146694d981 */ /* 0x0000a2000c1e1100 */
[----:B------:R-:W-:Y:S02]  /*bbd0*/  ISETP.GE.AND P5, PT, R0, UR22, PT ;  /* 0x0000001600007c0c */ /* 0x000fe4000bfa6270 */
[--C-:B------:R-:W-:Y:S02]  /*bbe0*/  SHF.R.U32.HI R0, RZ, 0x6, R118.reuse ;  /* 0x00000006ff007819 */ /* 0x100fe40000011676 */
[----:B------:R-:W-:-:S04]  /*bbf0*/  SHF.R.U32.HI R118, RZ, 0x6, R118 ;  /* 0x00000006ff767819 */ /* 0x000fc80000011676 */
[----:B------:R-:W-:Y:S01]  /*bc00*/  SGXT.U32 R118, R118, 0x1 ;  /* 0x000000017676781a */ /* 0x000fe20000000000 */
[----:B0-----:R-:W-:Y:S02]  /*bc10*/  @!P4 IMAD.MOV.U32 R102, RZ, RZ, R77 ;  /* 0x000000ffff66c224 */ /* 0x001fe400078e004d */
[----:B------:R-:W-:Y:S01]  /*bc20*/  @!P4 IMAD.MOV.U32 R103, RZ, RZ, R78 ;  /* 0x000000ffff67c224 */ /* 0x000fe200078e004e */
[----:B------:R-:W-:-:S04]  /*bc30*/  LOP3.LUT R118, R118, 0x10, RZ, 0xfc, !PT ;  /* 0x0000001076767812 */ /* 0x000fc800078efcff */
[----:B------:R0:W2:Y:S01]  /*bc40*/  @!P4 LDG.E.U8 R244, desc[UR20][R102.64] ;  /* 0x0000001466f4c981 */ /* 0x0000a2000c1e1100 */
[----:B------:R-:W-:Y:S02]  /*bc50*/  ISETP.GE.AND P4, PT, R118, UR22, PT ;  /* 0x0000001676007c0c */ /* 0x000fe4000bf86270 */
[----:B------:R-:W1:Y:S01]  /*bc60*/  S2R R118, SR_TID.X ;  /* 0x0000000000767919 */ /* 0x000e620000002100 */
[----:B------:R-:W-:Y:S01]  /*bc70*/  SGXT.U32 R0, R0, 0x1 ;  /* 0x000000010000781a */ /* 0x000fe20000000000 */
[----:B0-----:R-:W-:Y:S02]  /*bc80*/  @!P3 IMAD.MOV.U32 R102, RZ, RZ, R3 ;  /* 0x000000ffff66b224 */ /* 0x001fe400078e0003 */
[----:B------:R-:W-:Y:S01]  /*bc90*/  @!P3 IMAD.MOV.U32 R103, RZ, RZ, R5 ;  /* 0x000000ffff67b224 */ /* 0x000fe200078e0005 */
[----:B------:R-:W-:Y:S02]  /*bca0*/  LOP3.LUT R0, R0, 0x12, RZ, 0xfc, !PT ;  /* 0x0000001200007812 */ /* 0x000fe400078efcff */
[----:B------:R-:W-:-:S02]  /*bcb0*/  ISETP.GE.AND P0, PT, R119, UR22, PT ;  /* 0x0000001677007c0c */ /* 0x000fc4000bf06270 */
[----:B------:R0:W2:Y:S01]  /*bcc0*/  @!P3 LDG.E.U8 R120, desc[UR20][R102.64] ;  /* 0x000000146678b981 */ /* 0x0000a2000c1e1100 */
[----:B------:R-:W-:Y:S02]  /*bcd0*/  ISETP.GE.AND P3, PT, R0, UR22, PT ;  /* 0x0000001600007c0c */ /* 0x000fe4000bf66270 */
[----:B------:R-:W-:Y:S01]  /*bce0*/  PRMT R163, RZ, 0x7610, R163 ;  /* 0x00007610ffa37816 */ /* 0x000fe200000000a3 */
[----:B------:R-:W2:Y:S07]  /*bcf0*/  LDL R119, [R1+0x124] ;  /* 0x0001240001777983 */ /* 0x000eae0000100800 */
[----:B------:R-:W2:Y:S01]  /*bd00*/  @!P0 LDG.E.U8 R163, desc[UR20][R30.64] ;  /* 0x000000141ea38981 */ /* 0x000ea2000c1e1100 */
[----:B-1----:R-:W-:-:S02]  /*bd10*/  SHF.R.U32.HI R0, RZ, 0x6, R118 ;  /* 0x00000006ff007819 */ /* 0x002fc40000011676 */
[----:B------:R-:W-:-:S04]  /*bd20*/  SHF.R.U32.HI R118, RZ, 0x6, R118 ;  /* 0x00000006ff767819 */ /* 0x000fc80000011676 */
[----:B------:R-:W-:-:S04]  /*bd30*/  SGXT.U32 R118, R118, 0x1 ;  /* 0x000000017676781a */ /* 0x000fc80000000000 */
[----:B------:R-:W-:-:S04]  /*bd40*/  LOP3.LUT R118, R118, 0x14, RZ, 0xfc, !PT ;  /* 0x0000001476767812 */ /* 0x000fc800078efcff */
[----:B------:R-:W-:Y:S02]  /*bd50*/  ISETP.GE.AND P0, PT, R118, UR22, PT ;  /* 0x0000001676007c0c */ /* 0x000fe4000bf06270 */
[----:B------:R-:W1:Y:S01]  /*bd60*/  S2R R118, SR_TID.X ;  /* 0x0000000000767919 */ /* 0x000e620000002100 */
[----:B------:R-:W-:Y:S01]  /*bd70*/  SGXT.U32 R0, R0, 0x1 ;  /* 0x000000010000781a */ /* 0x000fe20000000000 */
[----:B0-----:R-:W-:Y:S01]  /*bd80*/  @!P2 IMAD.MOV.U32 R102, RZ, RZ, R55 ;  /* 0x000000ffff66a224 */ /* 0x001fe200078e0037 */
[----:B------:R-:W-:Y:S01]  /*bd90*/  PRMT R147, RZ, 0x7610, R147 ;  /* 0x00007610ff937816 */ /* 0x000fe20000000093 */
[----:B------:R-:W-:Y:S01]  /*bda0*/  @!P2 IMAD.MOV.U32 R103, RZ, RZ, R57 ;  /* 0x000000ffff67a224 */ /* 0x000fe200078e0039 */
[----:B------:R-:W-:-:S04]  /*bdb0*/  LOP3.LUT R0, R0, 0x16, RZ, 0xfc, !PT ;  /* 0x0000001600007812 */ /* 0x000fc800078efcff */
[----:B------:R0:W2:Y:S01]  /*bdc0*/  @!P2 LDG.E.U8 R147, desc[UR20][R102.64] ;  /* 0x000000146693a981 */ /* 0x0000a2000c1e1100 */
[----:B------:R-:W-:Y:S02]  /*bdd0*/  ISETP.GE.AND P2, PT, R0, UR22, PT ;  /* 0x0000001600007c0c */ /* 0x000fe4000bf46270 */
[----:B------:R-:W-:Y:S01]  /*bde0*/  PRMT R238, RZ, 0x7610, R238 ;  /* 0x00007610ffee7816 */ /* 0x000fe200000000ee */
[----:B0-----:R-:W-:Y:S02]  /*bdf0*/  @!P5 IMAD.MOV.U32 R102, RZ, RZ, R89 ;  /* 0x000000ffff66d224 */ /* 0x001fe400078e0059 */
[----:B------:R-:W-:-:S05]  /*be00*/  @!P5 IMAD.MOV.U32 R103, RZ, RZ, R90 ;  /* 0x000000ffff67d224 */ /* 0x000fca00078e005a */
[----:B------:R0:W2:Y:S01]  /*be10*/  @!P5 LDG.E.U8 R238, desc[UR20][R102.64] ;  /* 0x0000001466eed981 */ /* 0x0000a2000c1e1100 */
[----:B-1----:R-:W-:-:S04]  /*be20*/  SHF.R.U32.HI R0, RZ, 0x6, R118 ;  /* 0x00000006ff007819 */ /* 0x002fc80000011676 */
[----:B------:R-:W-:-:S04]  /*be30*/  SGXT.U32 R0, R0, 0x1 ;  /* 0x000000010000781a */ /* 0x000fc80000000000 */
[----:B------:R-:W-:-:S04]  /*be40*/  LOP3.LUT R0, R0, 0x18, RZ, 0xfc, !PT ;  /* 0x0000001800007812 */ /* 0x000fc800078efcff */
[----:B------:R-:W-:Y:S02]  /*be50*/  ISETP.GE.AND P5, PT, R0, UR22, PT ;  /* 0x0000001600007c0c */ /* 0x000fe4000bfa6270 */
[--C-:B------:R-:W-:Y:S02]  /*be60*/  SHF.R.U32.HI R0, RZ, 0x6, R118.reuse ;  /* 0x00000006ff007819 */ /* 0x100fe40000011676 */
[----:B------:R-:W-:Y:S01]  /*be70*/  SHF.R.U32.HI R118, RZ, 0x6, R118 ;  /* 0x00000006ff767819 */ /* 0x000fe20000011676 */
[----:B0-----:R-:W-:Y:S01]  /*be80*/  @!P4 IMAD.MOV.U32 R102, RZ, RZ, R6 ;  /* 0x000000ffff66c224 */ /* 0x001fe200078e0006 */
[----:B------:R-:W-:Y:S02]  /*be90*/  PRMT R123, RZ, 0x7610, R123 ;  /* 0x00007610ff7b7816 */ /* 0x000fe4000000007b */
[----:B------:R-:W-:Y:S01]  /*bea0*/  SGXT.U32 R118, R118, 0x1 ;  /* 0x000000017676781a */ /* 0x000fe20000000000 */
[----:B------:R-:W-:-:S03]  /*beb0*/  @!P4 IMAD.MOV.U32 R103, RZ, RZ, R8 ;  /* 0x000000ffff67c224 */ /* 0x000fc600078e0008 */
[----:B------:R-:W-:Y:S02]  /*bec0*/  LOP3.LUT R118, R118, 0x1a, RZ, 0xfc, !PT ;  /* 0x0000001a76767812 */ /* 0x000fe400078efcff */
[----:B------:R0:W2:Y:S02]  /*bed0*/  @!P4 LDG.E.U8 R123, desc[UR20][R102.64] ;  /* 0x00000014667bc981 */ /* 0x0000a4000c1e1100 */
[----:B------:R-:W-:Y:S02]  /*bee0*/  ISETP.GE.AND P4, PT, R118, UR22, PT ;  /* 0x0000001676007c0c */ /* 0x000fe4000bf86270 */
[----:B------:R-:W1:Y:S01]  /*bef0*/  S2R R118, SR_TID.X ;  /* 0x0000000000767919 */ /* 0x000e620000002100 */
[----:B------:R-:W-:Y:S02]  /*bf00*/  SGXT.U32 R0, R0, 0x1 ;  /* 0x000000010000781a */ /* 0x000fe40000000000 */
[----:B------:R-:W-:Y:S01]  /*bf10*/  PRMT R162, RZ, 0x7610, R162 ;  /* 0x00007610ffa27816 */ /* 0x000fe200000000a2 */
[----:B0-----:R-:W-:-:S02]  /*bf20*/  @!P3 IMAD.MOV.U32 R102, RZ, RZ, R32 ;  /* 0x000000ffff66b224 */ /* 0x001fc400078e0020 */
[----:B------:R-:W-:Y:S01]  /*bf30*/  @!P3 IMAD.MOV.U32 R103, RZ, RZ, R34 ;  /* 0x000000ffff67b224 */ /* 0x000fe200078e0022 */
[----:B------:R-:W-:Y:S02]  /*bf40*/  LOP3.LUT R0, R0, 0x1c, RZ, 0xfc, !PT ;  /* 0x0000001c00007812 */ /* 0x000fe400078efcff */
[----:B------:R-:W-:Y:S02]  /*bf50*/  PRMT R146, RZ, 0x7610, R146 ;  /* 0x00007610ff927816 */ /* 0x000fe40000000092 */
[----:B------:R0:W2:Y:S01]  /*bf60*/  @!P3 LDG.E.U8 R162, desc[UR20][R102.64] ;  /* 0x0000001466a2b981 */ /* 0x0000a2000c1e1100 */
[----:B------:R-:W-:Y:S01]  /*bf70*/  ISETP.GE.AND P3, PT, R0, UR22, PT ;  /* 0x0000001600007c0c */ /* 0x000fe2000bf66270 */
[----:B0-----:R-:W-:Y:S02]  /*bf80*/  @!P0 IMAD.MOV.U32 R102, RZ, RZ, R56 ;  /* 0x000000ffff668224 */ /* 0x001fe400078e0038 */
[----:B------:R-:W-:-:S05]  /*bf90*/  @!P0 IMAD.MOV.U32 R103, RZ, RZ, R58 ;  /* 0x000000ffff678224 */ /* 0x000fca00078e003a */
[----:B------:R0:W2:Y:S01]  /*bfa0*/  @!P0 LDG.E.U8 R146, desc[UR20][R102.64] ;  /* 0x0000001466928981 */ /* 0x0000a2000c1e1100 */
[----:B-1----:R-:W-:Y:S02]  /*bfb0*/  SHF.R.U32.HI R0, RZ, 0x6, R118 ;  /* 0x00000006ff007819 */ /* 0x002fe40000011676 */
[----:B------:R-:W-:-:S04]  /*bfc0*/  LEA.HI R118, R118, 0x1e, RZ, 0x1a ;  /* 0x0000001e76767811 */ /* 0x000fc800078fd0ff */
        /* <DEDUP_REMOVED lines=31> */
[----:B------:R-:W-:-:S04]  /*c1c0*/  LOP3.LUT R0, R0, 0x26, RZ, 0xfc, !PT ;  /* 0x0000002600007812 */ /* 0x000fc800078efcff */
[----:B------:R0:W2:Y:S01]  /*c1d0*/  @!P3 LDG.E.U8 R145, desc[UR20][R102.64] ;  /* 0x000000146691b981 */ /* 0x0000a2000c1e1100 */
[----:B------:R-:W-:Y:S02]  /*c1e0*/  ISETP.GE.AND P3, PT, R0, UR22, PT ;  /* 0x0000001600007c0c */ /* 0x000fe4000bf66270 */
[----:B------:R-:W-:Y:S01]  /*c1f0*/  PRMT R187, RZ, 0x7610, R187 ;  /* 0x00007610ffbb7816 */ /* 0x000fe200000000bb */
[----:B0-----:R-:W-:Y:S01]  /*c200*/  @!P0 IMAD.MOV.U32 R102, RZ, RZ, R91 ;  /* 0x000000ffff668224 */ /* 0x001fe200078e005b */
[--C-:B-1----:R-:W-:Y:S02]  /*c210*/  SHF.R.U32.HI R0, RZ, 0x6, R118.reuse ;  /* 0x00000006ff007819 */ /* 0x102fe40000011676 */
[----:B------:R-:W-:Y:S01]  /*c220*/  SHF.R.U32.HI R118, RZ, 0x6, R118 ;  /* 0x00000006ff767819 */ /* 0x000fe20000011676 */
[----:B------:R-:W-:-:S03]  /*c230*/  @!P0 IMAD.MOV.U32 R103, RZ, RZ, R92 ;  /* 0x000000ffff678224 */ /* 0x000fc600078e005c */
[----:B------:R-:W-:Y:S02]  /*c240*/  SGXT.U32 R118, R118, 0x1 ;  /* 0x000000017676781a */ /* 0x000fe40000000000 */
[----:B------:R0:W2:Y:S02]  /*c250*/  @!P0 LDG.E.U8 R187, desc[UR20][R102.64] ;  /* 0x0000001466bb8981 */ /* 0x0000a4000c1e1100 */
        /* <DEDUP_REMOVED lines=10> */
[----:B------:R-:W-:Y:S02]  /*c300*/  PRMT R160, RZ, 0x7610, R160 ;  /* 0x00007610ffa07816 */ /* 0x000fe400000000a0 */
[----:B------:R-:W-:-:S04]  /*c310*/  PRMT R144, RZ, 0x7610, R144 ;  /* 0x00007610ff907816 */ /* 0x000fc80000000090 */
[----:B------:R-:W2:Y:S01]  /*c320*/  @!P5 LDG.E.U8 R160, desc[UR20][R36.64] ;  /* 0x0000001424a0d981 */ /* 0x000ea2000c1e1100 */
[----:B0-----:R-:W-:Y:S01]  /*c330*/  @!P4 IMAD.MOV.U32 R102, RZ, RZ, R61 ;  /* 0x000000ffff66c224 */ /* 0x001fe200078e003d */
[----:B-1----:R-:W-:-:S04]  /*c340*/  SHF.R.U32.HI R0, RZ, 0x6, R118 ;  /* 0x00000006ff007819 */ /* 0x002fc80000011676 */
[----:B------:R-:W-:-:S04]  /*c350*/  SGXT.U32 R0, R0, 0x1 ;  /* 0x000000010000781a */ /* 0x000fc80000000000 */
[----:B------:R-:W-:Y:S01]  /*c360*/  LOP3.LUT R0, R0, 0x2c, RZ, 0xfc, !PT ;  /* 0x0000002c00007812 */ /* 0x000fe200078efcff */
[----:B------:R-:W-:-:S03]  /*c370*/  @!P4 IMAD.MOV.U32 R103, RZ, RZ, R63 ;  /* 0x000000ffff67c224 */ /* 0x000fc600078e003f */
[----:B------:R-:W-:Y:S02]  /*c380*/  ISETP.GE.AND P5, PT, R0, UR22, PT ;  /* 0x0000001600007c0c */ /* 0x000fe4000bfa6270 */
[----:B------:R-:W-:Y:S01]  /*c390*/  SHF.R.U32.HI R0, RZ, 0x6, R118 ;  /* 0x00000006ff007819 */ /* 0x000fe20000011676 */
[----:B------:R0:W2:Y:S01]  /*c3a0*/  @!P4 LDG.E.U8 R144, desc[UR20][R102.64] ;  /* 0x000000146690c981 */ /* 0x0000a2000c1e1100 */
[----:B------:R-:W-:-:S04]  /*c3b0*/  LEA.HI R118, R118, 0x2e, RZ, 0x1a ;  /* 0x0000002e76767811 */ /* 0x000fc800078fd0ff */
[----:B------:R-:W-:Y:S02]  /*c3c0*/  ISETP.GE.AND P4, PT, R118, UR22, PT ;  /* 0x0000001676007c0c */ /* 0x000fe4000bf86270 */
[----:B------:R-:W1:Y:S01]  /*c3d0*/  S2R R118, SR_TID.X ;  /* 0x0000000000767919 */ /* 0x000e620000002100 */
[----:B------:R-:W-:Y:S02]  /*c3e0*/  SGXT.U32 R0, R0, 0x1 ;  /* 0x000000010000781a */ /* 0x000fe40000000000 */
[----:B------:R-:W-:Y:S01]  /*c3f0*/  PRMT R186, RZ, 0x7610, R186 ;  /* 0x00007610ffba7816 */ /* 0x000fe200000000ba */
[----:B0-----:R-:W-:Y:S02]  /*c400*/  @!P3 IMAD.MOV.U32 R102, RZ, RZ, R81 ;  /* 0x000000ffff66b224 */ /* 0x001fe400078e0051 */
        /* <DEDUP_REMOVED lines=8> */
[--C-:B-1----:R-:W-:Y:S02]  /*c490*/  SHF.R.U32.HI R0, RZ, 0x6, R118.reuse ;  /* 0x00000006ff007819 */ /* 0x102fe40000011676 */
        /* <DEDUP_REMOVED lines=89> */
[----:B------:R-:W-:Y:S01]  /*ca30*/  PRMT R129, RZ, 0x7610, R129 ;  /* 0x00007610ff817816 */ /* 0x000fe20000000081 */
[----:B0-----:R-:W-:Y:S01]  /*ca40*/  @!P2 IMAD.MOV.U32 R102, RZ, RZ, R22 ;  /* 0x000000ffff66a224 */ /* 0x001fe200078e0016 */
[----:B------:R-:W-:Y:S01]  /*ca50*/  SGXT.U32 R0, R0, 0x1 ;  /* 0x000000010000781a */ /* 0x000fe20000000000 */
[----:B------:R-:W-:Y:S01]  /*ca60*/  @!P2 IMAD.MOV.U32 R103, RZ, RZ, R24 ;  /* 0x000000ffff67a224 */ /* 0x000fe200078e0018 */
[----:B------:R-:W-:Y:S02]  /*ca70*/  PRMT R130, RZ, 0x7610, R130 ;  /* 0x00007610ff827816 */ /* 0x000fe40000000082 */
[----:B------:R-:W-:Y:S02]  /*ca80*/  LOP3.LUT R0, R0, 0x68, RZ, 0xfc, !PT ;  /* 0x0000006800007812 */ /* 0x000fe400078efcff */
[----:B------:R0:W2:Y:S02]  /*ca90*/  @!P2 LDG.E.U8 R129, desc[UR20][R102.64] ;  /* 0x000000146681a981 */ /* 0x0000a4000c1e1100 */
[----:B------:R-:W-:Y:S01]  /*caa0*/  ISETP.GE.AND P2, PT, R0, UR22, PT ;  /* 0x0000001600007c0c */ /* 0x000fe2000bf46270 */
[----:B0-----:R-:W-:-:S02]  /*cab0*/  @!P5 IMAD.MOV.U32 R102, RZ, RZ, R23 ;  /* 0x000000ffff66d224 */ /* 0x001fc400078e0017 */
[----:B------:R-:W-:-:S05]  /*cac0*/  @!P5 IMAD.MOV.U32 R103, RZ, RZ, R25 ;  /* 0x000000ffff67d224 */ /* 0x000fca00078e0019 */
[----:B------:R0:W2:Y:S01]  /*cad0*/  @!P5 LDG.E.U8 R130, desc[UR20][R102.64] ;  /* 0x000000146682d981 */ /* 0x0000a2000c1e1100 */
[----:B-1----:R-:W-:-:S04]  /*cae0*/  LEA.HI R0, R118, 0x3e, RZ, 0x1a ;  /* 0x0000003e76007811 */ /* 0x002fc800078fd0ff */
[----:B------:R-:W-:Y:S02]  /*caf0*/  ISETP.GE.AND P5, PT, R0, UR22, PT ;  /* 0x0000001600007c0c */ /* 0x000fe4000bfa6270 */
[--C-:B------:R-:W-:Y:S02]  /*cb00*/  SHF.R.U32.HI R0, RZ, 0x6, R118.reuse ;  /* 0x00000006ff007819 */ /* 0x100fe40000011676 */
[----:B------:R-:W-:Y:S02]  /*cb10*/  SHF.R.U32.HI R118, RZ, 0x6, R118 ;  /* 0x00000006ff767819 */ /* 0x000fe40000011676 */
[----:B------:R-:W-:Y:S02]  /*cb20*/  PRMT R157, RZ, 0x7610, R157 ;  /* 0x00007610ff9d7816 */ /* 0x000fe4000000009d */
[----:B------:R-:W-:-:S04]  /*cb30*/  SGXT.U32 R118, R118, 0x1 ;  /* 0x000000017676781a */ /* 0x000fc80000000000 */
[----:B------:R-:W-:Y:S01]  /*cb40*/  LOP3.LUT R118, R118, 0x70, RZ, 0xfc, !PT ;  /* 0x0000007076767812 */ /* 0x000fe200078efcff */
[----:B------:R-:W2:Y:S03]  /*cb50*/  @!P4 LDG.E.U8 R157, desc[UR20][R42.64] ;  /* 0x000000142a9dc981 */ /* 0x000ea6000c1e1100 */
[----:B------:R-:W-:Y:S02]  /*cb60*/  ISETP.GE.AND P4, PT, R118, UR22, PT ;  /* 0x0000001676007c0c */ /* 0x000fe4000bf86270 */
[----:B------:R-:W1:Y:S01]  /*cb70*/  S2R R118, SR_TID.X ;  /* 0x0000000000767919 */ /* 0x000e620000002100 */
[----:B------:R-:W-:Y:S02]  /*cb80*/  SGXT.U32 R0, R0, 0x1 ;  /* 0x000000010000781a */ /* 0x000fe40000000000 */
[----:B------:R-:W-:Y:S02]  /*cb90*/  PRMT R131, RZ, 0x7610, R131 ;  /* 0x00007610ff837816 */ /* 0x000fe40000000083 */
[----:B------:R-:W-:-:S04]  /*cba0*/  LOP3.LUT R0, R0, 0x78, RZ, 0xfc, !PT ;  /* 0x0000007800007812 */ /* 0x000fc800078efcff */
[----:B------:R-:W2:Y:S01]  /*cbb0*/  @!P3 LDG.E.U8 R131, desc[UR20][R26.64] ;  /* 0x000000141a83b981 */ /* 0x000ea2000c1e1100 */
[----:B------:R-:W-:Y:S01]  /*cbc0*/  ISETP.GE.AND P3, PT, R0, UR22, PT ;  /* 0x0000001600007c0c */ /* 0x000fe2000bf66270 */
[----:B0-----:R-:W-:Y:S01]  /*cbd0*/  @!P0 IMAD.MOV.U32 R102, RZ, RZ, R67 ;  /* 0x000000ffff668224 */ /* 0x001fe200078e0043 */
[----:B------:R-:W-:Y:S01]  /*cbe0*/  PRMT R141, RZ, 0x7610, R141 ;  /* 0x00007610ff8d7816 */ /* 0x000fe2000000008d */
        /* <DEDUP_REMOVED lines=30> */
[----:B------:R0:W3:Y:S02]  /*cdd0*/  @!P4 LDG.E.U8 R166, desc[UR20][R102.64] ;  /* 0x0000001466a6c981 */ /* 0x0000e4000c1e1100 */
        /* <DEDUP_REMOVED lines=8> */
[----:B------:R0:W3:Y:S01]  /*ce60*/  @!P3 LDG.E.U8 R165, desc[UR20][R102.64] ;  /* 0x0000001466a5b981 */ /* 0x0000e2000c1e1100 */
[----:B------:R-:W-:Y:S01]  /*ce70*/  ISETP.GE.AND P3, PT, R0, UR22, PT ;  /* 0x0000001600007c0c */ /* 0x000fe2000bf66270 */
[----:B0-----:R-:W-:Y:S02]  /*ce80*/  @!P0 IMAD.MOV.U32 R102, RZ, RZ, R44 ;  /* 0x000000ffff668224 */ /* 0x001fe400078e002c */
[----:B------:R-:W-:-:S05]  /*ce90*/  @!P0 IMAD.MOV.U32 R103, RZ, RZ, R46 ;  /* 0x000000ffff678224 */ /* 0x000fca00078e002e */
[----:B------:R0:W3:Y:S01]  /*cea0*/  @!P0 LDG.E.U8 R156, desc[UR20][R102.64] ;  /* 0x00000014669c8981 */ /* 0x0000e2000c1e1100 */
[----:B-1----:R-:W-:Y:S02]  /*ceb0*/  SHF.R.U32.HI R0, RZ, 0x6, R118 ;  /* 0x00000006ff007819 */ /* 0x002fe40000011676 */
[----:B------:R-:W-:-:S04]  /*cec0*/  LEA.HI R118, R118, 0x4e, RZ, 0x1a ;  /* 0x0000004e76767811 */ /* 0x000fc800078fd0ff */
[----:B------:R-:W-:Y:S02]  /*ced0*/  ISETP.GE.AND P0, PT, R118, UR22, PT ;  /* 0x0000001676007c0c */ /* 0x000fe4000bf06270 */
[----:B------:R-:W1:Y:S01]  /*cee0*/  S2R R118, SR_TID.X ;  /* 0x0000000000767919 */ /* 0x000e620000002100 */
[----:B------:R-:W-:Y:S01]  /*cef0*/  PRMT R140, RZ, 0x7610, R140 ;  /* 0x00007610ff8c7816 */ /* 0x000fe2000000008c */
[----:B0-----:R-:W-:Y:S02]  /*cf00*/  @!P2 IMAD.MOV.U32 R102, RZ, RZ, R68 ;  /* 0x000000ffff66a224 */ /* 0x001fe400078e0044 */
[----:B------:R-:W-:Y:S01]  /*cf10*/  @!P2 IMAD.MOV.U32 R103, RZ, RZ, R70 ;  /* 0x000000ffff67a224 */ /* 0x000fe200078e0046 */
[----:B------:R-:W-:Y:S02]  /*cf20*/  SGXT.U32 R0, R0, 0x1 ;  /* 0x000000010000781a */ /* 0x000fe40000000000 */
[----:B------:R-:W-:Y:S02]  /*cf30*/  PRMT R115, RZ, 0x7610, R115 ;  /* 0x00007610ff737816 */ /* 0x000fe40000000073 */
[----:B------:R0:W3:Y:S01]  /*cf40*/  @!P2 LDG.E.U8 R140, desc[UR20][R102.64] ;  /* 0x00000014668ca981 */ /* 0x0000e2000c1e1100 */
[----:B------:R-:W-:-:S02]  /*cf50*/  LOP3.LUT R0, R0, 0x52, RZ, 0xfc, !PT ;  /* 0x0000005200007812 */ /* 0x000fc400078efcff */
[----:B------:R-:W-:Y:S02]  /*cf60*/  PRMT R155, RZ, 0x7610, R155 ;  /* 0x00007610ff9b7816 */ /* 0x000fe4000000009b */
[----:B------:R-:W-:Y:S01]  /*cf70*/  ISETP.GE.AND P2, PT, R0, UR22, PT ;  /* 0x0000001600007c0c */ /* 0x000fe2000bf46270 */
[----:B0-----:R-:W-:Y:S02]  /*cf80*/  @!P5 IMAD.MOV.U32 R102, RZ, RZ, R85 ;  /* 0x000000ffff66d224 */ /* 0x001fe400078e0055 */
[----:B------:R-:W-:-:S05]  /*cf90*/  @!P5 IMAD.MOV.U32 R103, RZ, RZ, R86 ;  /* 0x000000ffff67d224 */ /* 0x000fca00078e0056 */
[----:B------:R0:W3:Y:S01]  /*cfa0*/  @!P5 LDG.E.U8 R115, desc[UR20][R102.64] ;  /* 0x000000146673d981 */ /* 0x0000e2000c1e1100 */
[----:B------:R-:W-:Y:S02]  /*cfb0*/  PRMT R139, RZ, 0x7610, R139 ;  /* 0x00007610ff8b7816 */ /* 0x000fe4000000008b */
[----:B-1----:R-:W-:Y:S01]  /*cfc0*/  SHF.R.U32.HI R0, RZ, 0x6, R118 ;  /* 0x00000006ff007819 */ /* 0x002fe20000011676 */
[----:B0-----:R-:W-:Y:S02]  /*cfd0*/  @!P4 IMAD.MOV.U32 R102, RZ, RZ, R45 ;  /* 0x000000ffff66c224 */ /* 0x001fe400078e002d */
[----:B------:R-:W-:Y:S01]  /*cfe0*/  @!P4 IMAD.MOV.U32 R103, RZ, RZ, R47 ;  /* 0x000000ffff67c224 */ /* 0x000fe200078e002f */
[----:B------:R-:W-:-:S04]  /*cff0*/  SGXT.U32 R0, R0, 0x1 ;  /* 0x000000010000781a */ /* 0x000fc80000000000 */
[----:B------:R0:W3:Y:S01]  /*d000*/  @!P4 LDG.E.U8 R155, desc[UR20][R102.64] ;  /* 0x00000014669bc981 */ /* 0x0000e2000c1e1100 */
[----:B------:R-:W-:Y:S01]  /*d010*/  LOP3.LUT R0, R0, 0x54, RZ, 0xfc, !PT ;  /* 0x0000005400007812 */ /* 0x000fe200078efcff */
[----:B0-----:R-:W-:Y:S02]  /*d020*/  @!P3 IMAD.MOV.U32 R102, RZ, RZ, R71 ;  /* 0x000000ffff66b224 */ /* 0x001fe400078e0047 */
[----:B------:R-:W-:-:S05]  /*d030*/  @!P3 IMAD.MOV.U32 R103, RZ, RZ, R72 ;  /* 0x000000ffff67b224 */ /* 0x000fca00078e0048 */
[----:B------:R0:W4:Y:S01]  /*d040*/  @!P3 LDG.E.U8 R139, desc[UR20][R102.64] ;  /* 0x00000014668bb981 */ /* 0x000122000c1e1100 */
[----:B------:R-:W-:Y:S02]  /*d050*/  ISETP.GE.AND P3, PT, R0, UR22, PT ;  /* 0x0000001600007c0c */ /* 0x000fe4000bf66270 */
[----:B------:R-:W-:Y:S02]  /*d060*/  SHF.R.U32.HI R0, RZ, 0x6, R118 ;  /* 0x00000006ff007819 */ /* 0x000fe40000011676 */
[----:B------:R-:W-:Y:S02]  /*d070*/  PRMT R101, RZ, 0x7610, R101 ;  /* 0x00007610ff657816 */ /* 0x000fe40000000065 */
[----:B------:R-:W-:Y:S01]  /*d080*/  SGXT.U32 R0, R0, 0x1 ;  /* 0x000000010000781a */ /* 0x000fe20000000000 */
[----:B0-----:R-:W-:Y:S02]  /*d090*/  @!P0 IMAD.MOV.U32 R102, RZ, RZ, R97 ;  /* 0x000000ffff668224 */ /* 0x001fe400078e0061 */
[----:B------:R-:W-:Y:S01]  /*d0a0*/  @!P0 IMAD.MOV.U32 R103, RZ, RZ, R98 ;  /* 0x000000ffff678224 */ /* 0x000fe200078e0062 */
[----:B------:R-:W-:-:S04]  /*d0b0*/  LOP3.LUT R0, R0, 0x56, RZ, 0xfc, !PT ;  /* 0x0000005600007812 */ /* 0x000fc800078efcff */
[----:B------:R0:W4:Y:S01]  /*d0c0*/  @!P0 LDG.E.U8 R101, desc[UR20][R102.64] ;  /* 0x0000001466658981 */ /* 0x000122000c1e1100 */
[----:B------:R-:W-:Y:S02]  /*d0d0*/  ISETP.GE.AND P0, PT, R0, UR22, PT ;  /* 0x0000001600007c0c */ /* 0x000fe4000bf06270 */
[----:B------:R-:W-:Y:S02]  /*d0e0*/  SHF.R.U32.HI R0, RZ, 0x6, R118 ;  /* 0x00000006ff007819 */ /* 0x000fe40000011676 */
[----:B------:R-:W-:Y:S02]  /*d0f0*/  PRMT R154, RZ, 0x7610, R154 ;  /* 0x00007610ff9a7816 */ /* 0x000fe4000000009a */
[----:B------:R-:W-:-:S04]  /*d100*/  SGXT.U32 R0, R0, 0x1 ;  /* 0x000000010000781a */ /* 0x000fc80000000000 */
[----:B------:R-:W-:Y:S01]  /*d110*/  LOP3.LUT R0, R0, 0x5a, RZ, 0xfc, !PT ;  /* 0x0000005a00007812 */ /* 0x000fe200078efcff */
[----:B------:R-:W4:Y:S01]  /*d120*/  @!P2 LDG.E.U8 R154, desc[UR20][R48.64] ;  /* 0x00000014309aa981 */ /* 0x000f22000c1e1100 */
[----:B------:R-:W-:Y:S01]  /*d130*/  PRMT R138, RZ, 0x7610, R138 ;  /* 0x00007610ff8a7816 */ /* 0x000fe2000000008a */
[----:B0-----:R-:W-:Y:S01]  /*d140*/  @!P3 IMAD.MOV.U32 R102, RZ, RZ, R73 ;  /* 0x000000ffff66b224 */ /* 0x001fe200078e0049 */
[----:B------:R-:W-:Y:S01]  /*d150*/  ISETP.GE.AND P2, PT, R0, UR22, PT ;  /* 0x0000001600007c0c */ /* 0x000fe2000bf46270 */
[----:B------:R-:W-:Y:S01]  /*d160*/  @!P3 IMAD.MOV.U32 R103, RZ, RZ, R75 ;  /* 0x000000ffff67b224 */ /* 0x000fe200078e004b */
[----:B------:R-:W-:Y:S02]  /*d170*/  SHF.R.U32.HI R0, RZ, 0x6, R118 ;  /* 0x00000006ff007819 */ /* 0x000fe40000011676 */
[----:B------:R-:W-:Y:S02]  /*d180*/  PRMT R114, RZ, 0x7610, R114 ;  /* 0x00007610ff727816 */ /* 0x000fe40000000072 */
[----:B------:R-:W-:Y:S01]  /*d190*/  SGXT.U32 R0, R0, 0x1 ;  /* 0x000000010000781a */ /* 0x000fe20000000000 */
[----:B------:R0:W4:Y:S03]  /*d1a0*/  @!P3 LDG.E.U8 R138, desc[UR20][R102.64] ;  /* 0x00000014668ab981 */ /* 0x000126000c1e1100 */
[----:B------:R-:W-:-:S02]  /*d1b0*/  LOP3.LUT R0, R0, 0x5c, RZ, 0xfc, !PT ;  /* 0x0000005c00007812 */ /* 0x000fc400078efcff */
[----:B------:R-:W-:Y:S01]  /*d1c0*/  PRMT R153, RZ, 0x7610, R153 ;  /* 0x00007610ff997816 */ /* 0x000fe20000000099 */
[----:B0-----:R-:W-:-:S05]  /*d1d0*/  @!P0 IMAD.MOV.U32 R102, RZ, RZ, R87 ;  /* 0x000000ffff668224 */ /* 0x001fca00078e0057 */
[----:B------:R-:W4:Y:S01]  /*d1e0*/  @!P2 LDG.E.U8 R153, desc[UR20][R50.64] ;  /* 0x000000143299a981 */ /* 0x000f22000c1e1100 */
[----:B------:R-:W-:-:S05]  /*d1f0*/  @!P0 IMAD.MOV.U32 R103, RZ, RZ, R88 ;  /* 0x000000ffff678224 */ /* 0x000fca00078e0058 */
[----:B------:R0:W4:Y:S01]  /*d200*/  @!P0 LDG.E.U8 R114, desc[UR20][R102.64] ;  /* 0x0000001466728981 */ /* 0x000122000c1e1100 */
[----:B------:R-:W-:Y:S02]  /*d210*/  ISETP.GE.AND P0, PT, R0, UR22, PT ;  /* 0x0000001600007c0c */ /* 0x000fe4000bf06270 */
[----:B------:R-:W-:-:S04]  /*d220*/  LEA.HI R0, R118, 0x5e, RZ, 0x1a ;  /* 0x0000005e76007811 */ /* 0x000fc800078fd0ff */
        /* <DEDUP_REMOVED lines=54> */
[----:B------:R-:W-:-:S02]  /*d590*/  LOP3.LUT R0, R0, 0x6c, RZ, 0xfc, !PT ;  /* 0x0000006c00007812 */ /* 0x000fc400078efcff */
[----:B------:R-:W-:Y:S02]  /*d5a0*/  PRMT R149, RZ, 0x7610, R149 ;  /* 0x00007610ff957816 */ /* 0x000fe40000000095 */
[----:B------:R2:W4:Y:S01]  /*d5b0*/  @!P0 LDG.E.U8 R150, desc[UR20][R102.64] ;  /* 0x0000001466968981 */ /* 0x000522000c1e1100 */
[----:B------:R-:W-:Y:S02]  /*d5c0*/  ISETP.GE.AND P0, PT, R0, UR22, PT ;  /* 0x0000001600007c0c */ /* 0x000fe4000bf06270 */
[----:B------:R-:W-:Y:S01]  /*d5d0*/  LEA.HI R0, R118, 0x6e, RZ, 0x1a ;  /* 0x0000006e76007811 */ /* 0x000fe200078fd0ff */
[----:B--2---:R-:W-:Y:S02]  /*d5e0*/  @!P2 IMAD.MOV.U32 R102, RZ, RZ, R119 ;  /* 0x000000ffff66a224 */ /* 0x004fe400078e0077 */
[----:B------:R-:W-:Y:S01]  /*d5f0*/  @!P2 IMAD.MOV.U32 R103, RZ, RZ, R196 ;  /* 0x000000ffff67a224 */ /* 0x000fe200078e00c4 */
[----:B------:R-:W2:Y:S04]  /*d600*/  LDL R119, [R1+0x130] ;  /* 0x0001300001777983 */ /* 0x000ea80000100800 */
[----:B------:R0:W2:Y:S01]  /*d610*/  @!P2 LDG.E.U8 R149, desc[UR20][R102.64] ;  /* 0x000000146695a981 */ /* 0x0000a2000c1e1100 */
[----:B------:R-:W-:-:S02]  /*d620*/  ISETP.GE.AND P2, PT, R0, UR22, PT ;  /* 0x0000001600007c0c */ /* 0x000fc4000bf46270 */
[----:B------:R-:W-:Y:S02]  /*d630*/  SHF.R.U32.HI R0, RZ, 0x6, R118 ;  /* 0x00000006ff007819 */ /* 0x000fe40000011676 */
[----:B------:R-:W2:Y:S01]  /*d640*/  LDL R118, [R1+0x134] ;  /* 0x0001340001767983 */ /* 0x000ea20000100800 */
        /* <DEDUP_REMOVED lines=16> */
[----:B------:R-:W-:Y:S01]  /*d750*/  SHF.R.U32.HI R0, RZ, 0x6, R245 ;  /* 0x00000006ff007819 */ /* 0x000fe200000116f5 */
[----:B0-----:R-:W-:Y:S01]  /*d760*/  @!P0 IMAD.MOV.U32 R102, RZ, RZ, R190 ;  /* 0x000000ffff668224 */ /* 0x001fe200078e00be */
[----:B------:R-:W-:Y:S02]  /*d770*/  PRMT R134, RZ, 0x7610, R134 ;  /* 0x00007610ff867816 */ /* 0x000fe40000000086 */
[----:B------:R-:W-:Y:S01]  /*d780*/  SGXT.U32 R0, R0, 0x1 ;  /* 0x000000010000781a */ /* 0x000fe20000000000 */
[----:B------:R-:W-:-:S03]  /*d790*/  @!P0 IMAD.MOV.U32 R103, RZ, RZ, R189 ;  /* 0x000000ffff678224 */ /* 0x000fc600078e00bd */
[----:B------:R-:W-:Y:S02]  /*d7a0*/  LOP3.LUT R0, R0, 0x7c, RZ, 0xfc, !PT ;  /* 0x0000007c00007812 */ /* 0x000fe400078efcff */
[----:B------:R0:W2:Y:S01]  /*d7b0*/  @!P0 LDG.E.U8 R134, desc[UR20][R102.64] ;  /* 0x0000001466868981 */ /* 0x0000a2000c1e1100 */
[----:B------:R-:W-:Y:S02]  /*d7c0*/  PRMT R110, RZ, 0x7610, R110 ;  /* 0x00007610ff6e7816 */ /* 0x000fe4000000006e */
[----:B------:R-:W-:Y:S02]  /*d7d0*/  ISETP.GE.AND P0, PT, R0, UR22, PT ;  /* 0x0000001600007c0c */ /* 0x000fe4000bf06270 */
[----:B------:R-:W-:Y:S01]  /*d7e0*/  LEA.HI R0, R245, 0x7e, RZ, 0x1a ;  /* 0x0000007ef5007811 */ /* 0x000fe200078fd0ff */
[----:B0-----:R-:W-:Y:S02]  /*d7f0*/  @!P2 IMAD.MOV.U32 R102, RZ, RZ, R193 ;  /* 0x000000ffff66a224 */ /* 0x001fe400078e00c1 */
[----:B------:R-:W-:-:S05]  /*d800*/  @!P2 IMAD.MOV.U32 R103, RZ, RZ, R191 ;  /* 0x000000ffff67a224 */ /* 0x000fca00078e00bf */
[----:B------:R3:W2:Y:S01]  /*d810*/  @!P2 LDG.E.U8 R110, desc[UR20][R102.64] ;  /* 0x00000014666ea981 */ /* 0x0006a2000c1e1100 */
[----:B------:R-:W-:Y:S02]  /*d820*/  ISETP.GE.AND P2, PT, R0, UR22, PT ;  /* 0x0000001600007c0c */ /* 0x000fe4000bf46270 */
[----:B------:R-:W-:Y:S02]  /*d830*/  PRMT R133, RZ, 0x7610, R133 ;  /* 0x00007610ff857816 */ /* 0x000fe40000000085 */
[----:B------:R-:W-:Y:S01]  /*d840*/  PRMT R109, RZ, 0x7610, R109 ;  /* 0x00007610ff6d7816 */ /* 0x000fe2000000006d */
[----:B---3--:R-:W-:Y:S02]  /*d850*/  @!P0 IMAD.MOV.U32 R102, RZ, RZ, R121 ;  /* 0x000000ffff668224 */ /* 0x008fe400078e0079 */
[----:B----4-:R-:W-:Y:S01]  /*d860*/  @!P0 IMAD.MOV.U32 R103, RZ, RZ, R227 ;  /* 0x000000ffff678224 */ /* 0x010fe200078e00e3 */
[----:B------:R-:W-:Y:S01]  /*d870*/  LOP3.LUT R0, R245, 0x7f, RZ, 0xc0, !PT ;  /* 0x0000007ff5007812 */ /* 0x000fe200078ec0ff */
[----:B------:R-:W3:Y:S04]  /*d880*/  LDL R227, [R1+0xe4] ;  /* 0x0000e40001e37983 */ /* 0x000ee80000100800 */
[----:B------:R2:W4:Y:S01]  /*d890*/  @!P0 LDG.E.U8 R133, desc[UR20][R102.64] ;  /* 0x0000001466858981 */ /* 0x000522000c1e1100 */
[----:B------:R-:W-:-:S02]  /*d8a0*/  ISETP.GE.AND P0, PT, R0, UR22, PT ;  /* 0x0000001600007c0c */ /* 0x000fc4000bf06270 */
[----:B------:R-:W-:Y:S01]  /*d8b0*/  PRMT R108, RZ, 0x7610, R108 ;  /* 0x00007610ff6c7816 */ /* 0x000fe2000000006c */
[----:B------:R-:W3:Y:S01]  /*d8c0*/  LDL R121, [R1+0xe8] ;  /* 0x0000e80001797983 */ /* 0x000ee20000100800 */
[----:B------:R-:W-:Y:S02]  /*d8d0*/  PRMT R107, RZ, 0x7610, R107 ;  /* 0x00007610ff6b7816 */ /* 0x000fe4000000006b */
[----:B------:R-:W-:Y:S02]  /*d8e0*/  PRMT R106, RZ, 0x7610, R106 ;  /* 0x00007610ff6a7816 */ /* 0x000fe4000000006a */
[----:B------:R-:W-:Y:S01]  /*d8f0*/  PRMT R105, RZ, 0x7610, R105 ;  /* 0x00007610ff697816 */ /* 0x000fe20000000069 */
[----:B--2---:R-:W-:Y:S02]  /*d900*/  @!P2 IMAD.MOV.U32 R103, RZ, RZ, R119 ;  /* 0x000000ffff67a224 */ /* 0x004fe400078e0077 */
[----:B------:R-:W2:Y:S01]  /*d910*/  LDL R119, [R1+0x64] ;  /* 0x0000640001777983 */ /* 0x000ea20000100800 */
[----:B------:R-:W-:-:S03]  /*d920*/  @!P2 IMAD.MOV.U32 R102, RZ, RZ, R118 ;  /* 0x000000ffff66a224 */ /* 0x000fc600078e0076 */
[----:B------:R-:W2:Y:S04]  /*d930*/  LDL R118, [R1+0x68] ;  /* 0x0000680001767983 */ /* 0x000ea80000100800 */
[----:B------:R0:W2:Y:S01]  /*d940*/  @!P2 LDG.E.U8 R109, desc[UR20][R102.64] ;  /* 0x00000014666da981 */ /* 0x0000a2000c1e1100 */
[----:B------:R-:W-:Y:S01]  /*d950*/  BAR.SYNC.DEFER_BLOCKING 0x0 ;  /* 0x0000000000007b1d */ /* 0x000fe20000010000 */
[----:B0-----:R-:W-:Y:S02]  /*d960*/  @!P0 IMAD.MOV.U32 R102, RZ, RZ, R198 ;  /* 0x000000ffff668224 */ /* 0x001fe400078e00c6 */
[----:B------:R-:W-:-:S05]  /*d970*/  @!P0 IMAD.MOV.U32 R103, RZ, RZ, R197 ;  /* 0x000000ffff678224 */ /* 0x000fca00078e00c5 */
[----:B------:R0:W2:Y:S02]  /*d980*/  @!P0 LDG.E.U8 R108, desc[UR20][R102.64] ;  /* 0x00000014666c8981 */ /* 0x0000a4000c1e1100 */
        /* <DEDUP_REMOVED lines=8> */
[----:B------:R0:W2:Y:S04]  /*da10*/  @!P0 LDG.E.U8 R105, desc[UR20][R102.64] ;  /* 0x0000001466698981 */ /* 0x0000a8000c1e1100 */
[----:B------:R-:W0:Y:S04]  /*da20*/  LDL R102, [R1+0x24] ;  /* 0x0000240001667983 */ /* 0x000e280000100800 */
[----:B------:R-:W0:Y:S01]  /*da30*/  LDL R103, [R1+0x28] ;  /* 0x0000280001677983 */ /* 0x000e220000100800 */
[----:B------:R-:W-:-:S03]  /*da40*/  PRMT R104, RZ, 0x7610, R104 ;  /* 0x00007610ff687816 */ /* 0x000fc60000000068 */
[----:B------:R-:W-:Y:S04]  /*da50*/  STS.U8 [R0+UR9+0x4000], R116 ;  /* 0x0040007400007988 */ /* 0x000fe80008000009 */
[----:B------:R-:W-:Y:S04]  /*da60*/  STS.U8 [R0+UR9+0x4200], R120 ;  /* 0x0042007800007988 */ /* 0x000fe80008000009 */
[----:B------:R-:W-:Y:S04]  /*da70*/  STS.U8 [R0+UR9+0x4400], R123 ;  /* 0x0044007b00007988 */ /* 0x000fe80008000009 */
[----:B------:R-:W-:Y:S04]  /*da80*/  STS.U8 [R0+UR9+0x4600], R122 ;  /* 0x0046007a00007988 */ /* 0x000fe80008000009 */
[----:B------:R1:W-:Y:S04]  /*da90*/  STS.U8 [R0+UR9+0x4800], R125 ;  /* 0x0048007d00007988 */ /* 0x0003e80008000009 */
[----:B------:R3:W-:Y:S04]  /*daa0*/  STS.U8 [R0+UR9+0x4a00], R124 ;  /* 0x004a007c00007988 */ /* 0x0007e80008000009 */
[----:B-1----:R-:W4:Y:S04]  /*dab0*/  LDL R125, [R1+0x30] ;  /* 0x00003000017d7983 */ /* 0x002f280000100800 */
[----:B---3--:R-:W4:Y:S01]  /*dac0*/  LDL R124, [R1+0x2c] ;  /* 0x00002c00017c7983 */ /* 0x008f220000100800 */
[----:B0-----:R-:W-:-:S04]  /*dad0*/  @!P0 LOP3.LUT R103, R103, R102, RZ, 0x3c, !PT ;  /* 0x0000006667678212 */ /* 0x001fc800078e3cff */
[----:B------:R-:W-:-:S04]  /*dae0*/  @!P0 LOP3.LUT R102, R103, R102, RZ, 0x3c, !PT ;  /* 0x0000006667668212 */ /* 0x000fc800078e3cff */
[----:B------:R-:W-:-:S05]  /*daf0*/  @!P0 LOP3.LUT R103, R103, R102, RZ, 0x3c, !PT ;  /* 0x0000006667678212 */ /* 0x000fca00078e3cff */
[----:B------:R0:W3:Y:S02]  /*db00*/  @!P0 LDG.E.U8 R104, desc[UR20][R102.64] ;  /* 0x0000001466688981 */ /* 0x0000e4000c1e1100 */
[----:B0-----:R-:W-:-:S06]  /*db10*/  PRMT R103, RZ, 0x7610, R103 ;  /* 0x00007610ff677816 */ /* 0x001fcc0000000067 */
[----:B--2---:R0:W2:Y:S04]  /*db20*/  @!P0 LDG.E.U8 R103, desc[UR20][R118.64] ;  /* 0x0000001476678981 */ /* 0x0040a8000c1e1100 */
[----:B------:R-:W0:Y:S04]  /*db30*/  LDL R118, [R1+0xa4] ;  /* 0x0000a40001767983 */ /* 0x000e280000100800 */
[----:B------:R-:W0:Y:S01]  /*db40*/  LDL R119, [R1+0xa8] ;  /* 0x0000a80001777983 */ /* 0x000e220000100800 */
[----:B------:R-:W-:Y:S02]  /*db50*/  PRMT R102, RZ, 0x7610, R102 ;  /* 0x00007610ff667816 */ /* 0x000fe40000000066 */
[----:B------:R-:W-:Y:S01]  /*db60*/  PRMT R116, RZ, 0x7610, R116 ;  /* 0x00007610ff747816 */ /* 0x000fe20000000074 */
[----:B------:R-:W-:-:S02]  /*db70*/  @!P0 IMAD.MOV.U32 R120, RZ, RZ, R200 ;  /* 0x000000ffff788224 */ /* 0x000fc400078e00c8 */
[----:B------:R-:W-:Y:S02]  /*db80*/  @!P0 IMAD.MOV.U32 R122, RZ, RZ, R232 ;  /* 0x000000ffff7a8224 */ /* 0x000fe400078e00e8 */
[----:B------:R-:W-:Y:S01]  /*db90*/  @!P0 IMAD.MOV.U32 R123, RZ, RZ, R231 ;  /* 0x000000ffff7b8224 */ /* 0x000fe200078e00e7 */
[----:B----4-:R-:W-:-:S04]  /*dba0*/  @!P0 LOP3.LUT R125, R125, R124, RZ, 0x3c, !PT ;  /* 0x0000007c7d7d8212 */ /* 0x010fc800078e3cff */
[----:B------:R-:W-:-:S04]  /*dbb0*/  @!P0 LOP3.LUT R124, R125, R124, RZ, 0x3c, !PT ;  /* 0x0000007c7d7c8212 */ /* 0x000fc800078e3cff */
[----:B------:R-:W-:Y:S01]  /*dbc0*/  @!P0 LOP3.LUT R125, R125, R124, RZ, 0x3c, !PT ;  /* 0x0000007c7d7d8212 */ /* 0x000fe200078e3cff */
[----:B------:R1:W-:Y:S04]  /*dbd0*/  STS.U8 [R0+UR9+0x4c00], R127 ;  /* 0x004c007f00007988 */ /* 0x0003e80008000009 */
[----:B------:R4:W-:Y:S04]  /*dbe0*/  STS.U8 [R0+UR9+0x4e00], R126 ;  /* 0x004e007e00007988 */ /* 0x0009e80008000009 */
[----:B-1----:R-:W2:Y:S04]  /*dbf0*/  LDL R127, [R1+0xb0] ;  /* 0x0000b000017f7983 */ /* 0x002ea80000100800 */
[----:B----4-:R-:W2:Y:S01]  /*dc00*/  LDL R126, [R1+0xac] ;  /* 0x0000ac00017e7983 */ /* 0x010ea20000100800 */
[----:B0-----:R-:W-:-:S04]  /*dc10*/  @!P0 LOP3.LUT R119, R119, R118, RZ, 0x3c, !PT ;  /* 0x0000007677778212 */ /* 0x001fc800078e3cff */
[----:B------:R-:W-:-:S04]  /*dc20*/  @!P0 LOP3.LUT R118, R119, R118, RZ, 0x3c, !PT ;  /* 0x0000007677768212 */ /* 0x000fc800078e3cff */
[----:B------:R-:W-:-:S05]  /*dc30*/  @!P0 LOP3.LUT R119, R119, R118, RZ, 0x3c, !PT ;  /* 0x0000007677778212 */ /* 0x000fca00078e3cff */
[----:B------:R0:W4:Y:S02]  /*dc40*/  @!P0 LDG.E.U8 R102, desc[UR20][R118.64] ;  /* 0x0000001476668981 */ /* 0x000124000c1e1100 */
[----:B0-----:R-:W-:Y:S02]  /*dc50*/  @!P0 IMAD.MOV.U32 R118, RZ, RZ, R121 ;  /* 0x000000ffff768224 */ /* 0x001fe400078e0079 */
[----:B------:R-:W-:Y:S02]  /*dc60*/  @!P0 IMAD.MOV.U32 R119, RZ, RZ, R227 ;  /* 0x000000ffff778224 */ /* 0x000fe400078e00e3 */
[----:B------:R-:W-:Y:S01]  /*dc70*/  @!P0 IMAD.MOV.U32 R121, RZ, RZ, R199 ;  /* 0x000000ffff798224 */ /* 0x000fe200078e00c7 */
[----:B------:R-:W3:Y:S04]  /*dc80*/  LDL R227, [R1+0xf0] ;  /* 0x0000f00001e37983 */ /* 0x000ee80000100800 */
[----:B------:R0:W3:Y:S02]  /*dc90*/  @!P0 LDG.E.U8 R116, desc[UR20][R118.64] ;  /* 0x0000001476748981 */ /* 0x0000e4000c1e1100 */
[----:B0-----:R-:W-:-:S02]  /*dca0*/  PRMT R118, RZ, 0x7610, R118 ;  /* 0x00007610ff767816 */ /* 0x001fc40000000076 */
[----:B------:R-:W-:-:S04]  /*dcb0*/  PRMT R119, RZ, 0x7610, R119 ;  /* 0x00007610ff777816 */ /* 0x000fc80000000077 */
[----:B------:R0:W3:Y:S02]  /*dcc0*/  @!P0 LDG.E.U8 R118, desc[UR20][R120.64] ;  /* 0x0000001478768981 */ /* 0x0000e4000c1e1100 */
[----:B0-----:R-:W-:Y:S02]  /*dcd0*/  @!P0 IMAD.MOV.U32 R120, RZ, RZ, R216 ;  /* 0x000000ffff788224 */ /* 0x001fe400078e00d8 */
[----:B------:R-:W-:-:S05]  /*dce0*/  @!P0 IMAD.MOV.U32 R121, RZ, RZ, R215 ;  /* 0x000000ffff798224 */ /* 0x000fca00078e00d7 */
[----:B------:R0:W3:Y:S02]  /*dcf0*/  @!P0 LDG.E.U8 R119, desc[UR20][R120.64] ;  /* 0x0000001478778981 */ /* 0x0000e4000c1e1100 */
[----:B0-----:R-:W-:Y:S02]  /*dd00*/  PRMT R120, RZ, 0x7610, R120 ;  /* 0x00007610ff787816 */ /* 0x001fe40000000078 */
[----:B------:R-:W-:-:S04]  /*dd10*/  PRMT R121, RZ, 0x7610, R121 ;  /* 0x00007610ff797816 */ /* 0x000fc80000000079 */
[----:B------:R0:W3:Y:S02]  /*dd20*/  @!P0 LDG.E.U8 R120, desc[UR20][R122.64] ;  /* 0x000000147a788981 */ /* 0x0000e4000c1e1100 */
[----:B0-----:R-:W-:Y:S02]  /*dd30*/  @!P0 IMAD.MOV.U32 R122, RZ, RZ, R249 ;  /* 0x000000ffff7a8224 */ /* 0x001fe400078e00f9 */
[----:B------:R-:W-:-:S05]  /*dd40*/  @!P0 IMAD.MOV.U32 R123, RZ, RZ, R248 ;  /* 0x000000ffff7b8224 */ /* 0x000fca00078e00f8 */
[----:B------:R0:W3:Y:S02]  /*dd50*/  @!P0 LDG.E.U8 R121, desc[UR20][R122.64] ;  /* 0x000000147a798981 */ /* 0x0000e4000c1e1100 */
[----:B0-----:R-:W-:-:S06]  /*dd60*/  PRMT R122, RZ, 0x7610, R122 ;  /* 0x00007610ff7a7816 */ /* 0x001fcc000000007a */
[----:B------:R0:W3:Y:S04]  /*dd70*/  @!P0 LDG.E.U8 R122, desc[UR20][R124.64] ;  /* 0x000000147c7a8981 */ /* 0x0000e8000c1e1100 */
[----:B------:R-:W0:Y:S04]  /*dd80*/  LDL R124, [R1+0x6c] ;  /* 0x00006c00017c7983 */ /* 0x000e280000100800 */
[----:B------:R-:W0:Y:S01]  /*dd90*/  LDL R125, [R1+0x70] ;  /* 0x00007000017d7983 */ /* 0x000e220000100800 */
[----:B------:R-:W-:Y:S02]  /*dda0*/  PRMT R123, RZ, 0x7610, R123 ;  /* 0x00007610ff7b7816 */ /* 0x000fe4000000007b */
[----:B--2---:R-:W-:-:S04]  /*ddb0*/  @!P0 LOP3.LUT R127, R127, R126, RZ, 0x3c, !PT ;  /* 0x0000007e7f7f8212 */ /* 0x004fc800078e3cff */
[----:B------:R-:W-:-:S04]  /*ddc0*/  @!P0 LOP3.LUT R126, R127, R126, RZ, 0x3c, !PT ;  /* 0x0000007e7f7e8212 */ /* 0x000fc800078e3cff */
[----:B------:R-:W-:Y:S02]  /*ddd0*/  @!P0 LOP3.LUT R127, R127, R126, RZ, 0x3c, !PT ;  /* 0x0000007e7f7f8212 */ /* 0x000fe400078e3cff */
[----:B0-----:R-:W-:-:S04]  /*dde0*/  @!P0 LOP3.LUT R125, R125, R124, RZ, 0x3c, !PT ;  /* 0x0000007c7d7d8212 */ /* 0x001fc800078e3cff */
[----:B------:R-:W-:-:S04]  /*ddf0*/  @!P0 LOP3.LUT R124, R125, R124, RZ, 0x3c, !PT ;  /* 0x0000007c7d7c8212 */ /* 0x000fc800078e3cff */
[----:B------:R-:W-:-:S05]  /*de00*/  @!P0 LOP3.LUT R125, R125, R124, RZ, 0x3c, !PT ;  /* 0x0000007c7d7d8212 */ /* 0x000fca00078e3cff */
[----:B------:R0:W2:Y:S02]  /*de10*/  @!P0 LDG.E.U8 R123, desc[UR20][R124.64] ;  /* 0x000000147c7b8981 */ /* 0x0000a4000c1e1100 */
[----:B0-----:R-:W-:-:S06]  /*de20*/  PRMT R124, RZ, 0x7610, R124 ;  /* 0x00007610ff7c7816 */ /* 0x001fcc000000007c */
[----:B------:R3:W2:Y:S04]  /*de30*/  @!P0 LDG.E.U8 R124, desc[UR20][R126.64] ;  /* 0x000000147e7c8981 */ /* 0x0006a8000c1e1100 */
[----:B------:R-:W2:Y:S01]  /*de40*/  LDL R127, [R1+0xec] ;  /* 0x0000ec00017f7983 */ /* 0x000ea20000100800 */
[----:B------:R-:W-:Y:S01]  /*de50*/  PRMT R125, RZ, 0x7610, R125 ;  /* 0x00007610ff7d7816 */ /* 0x000fe2000000007d */
[----:B---3--:R-:W-:Y:S02]  /*de60*/  @!P0 IMAD.MOV.U32 R126, RZ, RZ, R227 ;  /* 0x000000ffff7e8224 */ /* 0x008fe400078e00e3 */
[----:B------:R-:W-:Y:S04]  /*de70*/  STS.U8 [R0+UR9+0x5000], R167 ;  /* 0x005000a700007988 */ /* 0x000fe80008000009 */
[----:B------:R0:W-:Y:S04]  /*de80*/  STS.U8 [R0+UR9+0x5200], R128 ;  /* 0x0052008000007988 */ /* 0x0001e80008000009 */
[----:B------:R1:W-:Y:S04]  /*de90*/  STS.U8 [R0+UR9+0x5400], R129 ;  /* 0x0054008100007988 */ /* 0x0003e80008000009 */
[----:B------:R-:W3:Y:S01]  /*dea0*/  LDL R227, [R1+0x38] ;  /* 0x0000380001e37983 */ /* 0x000ee20000100800 */
[----:B0-----:R-:W-:-:S02]  /*deb0*/  PRMT R128, RZ, 0x7610, R128 ;  /* 0x00007610ff807816 */ /* 0x001fc40000000080 */
[----:B-1----:R-:W-:Y:S01]  /*dec0*/  PRMT R129, RZ, 0x7610, R129 ;  /* 0x00007610ff817816 */ /* 0x002fe20000000081 */
[----:B------:R0:W-:Y:S04]  /*ded0*/  STS.U8 [R0+UR9+0x5600], R130 ;  /* 0x0056008200007988 */ /* 0x0001e80008000009 */
[----:B------:R1:W-:Y:S01]  /*dee0*/  STS.U8 [R0+UR9+0x5800], R131 ;  /* 0x0058008300007988 */ /* 0x0003e20008000009 */
[----:B0-----:R-:W-:Y:S02]  /*def0*/  PRMT R130, RZ, 0x7610, R130 ;  /* 0x00007610ff827816 */ /* 0x001fe40000000082 */
[----:B-1----:R-:W-:Y:S01]  /*df00*/  PRMT R131, RZ, 0x7610, R131 ;  /* 0x00007610ff837816 */ /* 0x002fe20000000083 */
[----:B--2---:R0:W2:Y:S02]  /*df10*/  @!P0 LDG.E.U8 R125, desc[UR20][R126.64] ;  /* 0x000000147e7d8981 */ /* 0x0040a4000c1e1100 */
[----:B0-----:R-:W-:-:S02]  /*df20*/  @!P0 IMAD.MOV.U32 R126, RZ, RZ, R202 ;  /* 0x000000ffff7e8224 */ /* 0x001fc400078e00ca */
        /* <DEDUP_REMOVED lines=11> */
[----:B------:R-:W2:Y:S01]  /*dfe0*/  LDL R127, [R1+0x34] ;  /* 0x00003400017f7983 */ /* 0x000ea20000100800 */
[----:B---3--:R-:W-:-:S03]  /*dff0*/  @!P0 IMAD.MOV.U32 R126, RZ, RZ, R227 ;  /* 0x000000ffff7e8224 */ /* 0x008fc600078e00e3 */
[----:B------:R0:W-:Y:S02]  /*e000*/  STS.U8 [R0+UR9+0x5a00], R132 ;  /* 0x005a008400007988 */ /* 0x0001e40008000009 */
[----:B0-----:R-:W-:-:S06]  /*e010*/  PRMT R132, RZ, 0x7610, R132 ;  /* 0x00007610ff847816 */ /* 0x001fcc0000000084 */
[----:B--2---:R0:W2:Y:S04]  /*e020*/  @!P0 LDG.E.U8 R132, desc[UR20][R126.64] ;  /* 0x000000147e848981 */ /* 0x0040a8000c1e1100 */
[----:B------:R-:W0:Y:S04]  /*e030*/  LDL R126, [R1+0x74] ;  /* 0x00007400017e7983 */ /* 0x000e280000100800 */
[----:B------:R-:W0:Y:S04]  /*e040*/  LDL R127, [R1+0x78] ;  /* 0x00007800017f7983 */ /* 0x000e280000100800 */
[----:B------:R1:W-:Y:S02]  /*e050*/  STS.U8 [R0+UR9+0x5c00], R166 ;  /* 0x005c00a600007988 */ /* 0x0003e40008000009 */
[----:B-1----:R-:W-:-:S02]  /*e060*/  PRMT R166, RZ, 0x7610, R166 ;  /* 0x00007610ffa67816 */ /* 0x002fc400000000a6 */
[----:B0-----:R-:W-:-:S04]  /*e070*/  @!P0 LOP3.LUT R127, R127, R126, RZ, 0x3c, !PT ;  /* 0x0000007e7f7f8212 */ /* 0x001fc800078e3cff */
[----:B------:R-:W-:-:S04]  /*e080*/  @!P0 LOP3.LUT R126, R127, R126, RZ, 0x3c, !PT ;  /* 0x0000007e7f7e8212 */ /* 0x000fc800078e3cff */
[----:B------:R-:W-:-:S05]  /*e090*/  @!P0 LOP3.LUT R127, R127, R126, RZ, 0x3c, !PT ;  /* 0x0000007e7f7f8212 */ /* 0x000fca00078e3cff */
[----:B------:R0:W3:Y:S04]  /*e0a0*/  @!P0 LDG.E.U8 R166, desc[UR20][R126.64] ;  /* 0x000000147ea68981 */ /* 0x0000e8000c1e1100 */
[----:B------:R-:W0:Y:S04]  /*e0b0*/  LDL R126, [R1+0xb4] ;  /* 0x0000b400017e7983 */ /* 0x000e280000100800 */
[----:B------:R-:W0:Y:S04]  /*e0c0*/  LDL R127, [R1+0xb8] ;  /* 0x0000b800017f7983 */ /* 0x000e280000100800 */
[----:B------:R1:W-:Y:S02]  /*e0d0*/  STS.U8 [R0+UR9+0x5e00], R165 ;  /* 0x005e00a500007988 */ /* 0x0003e40008000009 */
[----:B-1----:R-:W-:Y:S01]  /*e0e0*/  PRMT R165, RZ, 0x7610, R165 ;  /* 0x00007610ffa57816 */ /* 0x002fe200000000a5 */
[----:B------:R-:W1:Y:S01]  /*e0f0*/  S2R R227, SR_TID.X ;  /* 0x0000000000e37919 */ /* 0x000e620000002100 */
[----:B0-----:R-:W-:-:S04]  /*e100*/  @!P0 LOP3.LUT R127, R127, R126, RZ, 0x3c, !PT ;  /* 0x0000007e7f7f8212 */ /* 0x001fc800078e3cff */
[----:B------:R-:W-:-:S04]  /*e110*/  @!P0 LOP3.LUT R126, R127, R126, RZ, 0x3c, !PT ;  /* 0x0000007e7f7e8212 */ /* 0x000fc800078e3cff */
[----:B------:R-:W-:-:S05]  /*e120*/  @!P0 LOP3.LUT R127, R127, R126, RZ, 0x3c, !PT ;  /* 0x0000007e7f7f8212 */ /* 0x000fca00078e3cff */
[----:B------:R0:W2:Y:S04]  /*e130*/  @!P0 LDG.E.U8 R165, desc[UR20][R126.64] ;  /* 0x000000147ea58981 */ /* 0x0000a8000c1e1100 */
[----:B------:R-:W0:Y:S04]  /*e140*/  LDL R126, [R1+0xf4] ;  /* 0x0000f400017e7983 */ /* 0x000e280000100800 */
[----:B------:R-:W0:Y:S01]  /*e150*/  LDL R127, [R1+0xf8] ;  /* 0x0000f800017f7983 */ /* 0x000e220000100800 */
[----:B-1----:R-:W-:-:S04]  /*e160*/  LOP3.LUT R227, R227, 0x7f, RZ, 0xc0, !PT ;  /* 0x0000007fe3e37812 */ /* 0x002fc800078ec0ff */
[----:B------:R-:W-:-:S05]  /*e170*/  LOP3.LUT R227, R227, 0x10, RZ, 0x3c, !PT ;  /* 0x00000010e3e37812 */ /* 0x000fca00078e3cff */
[----:B------:R1:W-:Y:S04]  /*e180*/  STS.U8 [R227+UR9+0x4080], R164 ;  /* 0x004080a4e3007988 */ /* 0x0003e80008000009 */
[----:B------:R3:W-:Y:S01]  /*e190*/  STS.U8 [R227+UR9+0x4280], R163 ;  /* 0x004280a3e3007988 */ /* 0x0007e20008000009 */
[----:B-1----:R-:W-:Y:S02]  /*e1a0*/  PRMT R164, RZ, 0x7610, R164 ;  /* 0x00007610ffa47816 */ /* 0x002fe400000000a4 */
[----:B---3--:R-:W-:Y:S01]  /*e1b0*/  PRMT R163, RZ, 0x7610, R163 ;  /* 0x00007610ffa37816 */ /* 0x008fe200000000a3 */
[----:B------:R1:W-:Y:S04]  /*e1c0*/  STS.U8 [R227+UR9+0x4480], R162 ;  /* 0x004480a2e3007988 */ /* 0x0003e80008000009 */
[----:B------:R3:W-:Y:S01]  /*e1d0*/  STS.U8 [R227+UR9+0x4680], R161 ;  /* 0x004680a1e3007988 */ /* 0x0007e20008000009 */
[----:B-1----:R-:W-:-:S02]  /*e1e0*/  PRMT R162, RZ, 0x7610, R162 ;  /* 0x00007610ffa27816 */ /* 0x002fc400000000a2 */
[----:B---3--:R-:W-:Y:S02]  /*e1f0*/  PRMT R161, RZ, 0x7610, R161 ;  /* 0x00007610ffa17816 */ /* 0x008fe400000000a1 */
[----:B0-----:R-:W-:-:S04]  /*e200*/  @!P0 LOP3.LUT R127, R127, R126, RZ, 0x3c, !PT ;  /* 0x0000007e7f7f8212 */ /* 0x001fc800078e3cff */
[----:B------:R-:W-:-:S04]  /*e210*/  @!P0 LOP3.LUT R126, R127, R126, RZ, 0x3c, !PT ;  /* 0x0000007e7f7e8212 */ /* 0x000fc800078e3cff */
[----:B------:R-:W-:-:S05]  /*e220*/  @!P0 LOP3.LUT R127, R127, R126, RZ, 0x3c, !PT ;  /* 0x0000007e7f7f8212 */ /* 0x000fca00078e3cff */
[----:B------:R0:W3:Y:S02]  /*e230*/  @!P0 LDG.E.U8 R164, desc[UR20][R126.64] ;  /* 0x000000147ea48981 */ /* 0x0000e4000c1e1100 */
        /* <DEDUP_REMOVED lines=9> */
[----:B------:R-:W0:Y:S04]  /*e2d0*/  LDL R127, [R1] ;  /* 0x00000000017f7983 */ /* 0x000e280000100800 */
[----:B------:R1:W-:Y:S02]  /*e2e0*/  STS.U8 [R227+UR9+0x4880], R160 ;  /* 0x004880a0e3007988 */ /* 0x0003e40008000009 */
[----:B-1----:R-:W-:Y:S01]  /*e2f0*/  PRMT R160, RZ, 0x7610, R160 ;  /* 0x00007610ffa07816 */ /* 0x002fe200000000a0 */
[----:B0-----:R-:W-:-:S02]  /*e300*/  @!P0 IMAD.MOV.U32 R126, RZ, RZ, R127 ;  /* 0x000000ffff7e8224 */ /* 0x001fc400078e007f */
[----:B------:R-:W-:-:S05]  /*e310*/  @!P0 IMAD.MOV.U32 R127, RZ, RZ, R252 ;  /* 0x000000ffff7f8224 */ /* 0x000fca00078e00fc */
[----:B------:R0:W2:Y:S04]  /*e320*/  @!P0 LDG.E.U8 R160, desc[UR20][R126.64] ;  /* 0x000000147ea08981 */ /* 0x0000a8000c1e1100 */
[----:B------:R-:W0:Y:S04]  /*e330*/  LDL R126, [R1+0x3c] ;  /* 0x00003c00017e7983 */ /* 0x000e280000100800 */
[----:B------:R-:W0:Y:S04]  /*e340*/  LDL R127, [R1+0x40] ;  /* 0x00004000017f7983 */ /* 0x000e280000100800 */
[----:B------:R1:W-:Y:S02]  /*e350*/  STS.U8 [R227+UR9+0x4a80], R159 ;  /* 0x004a809fe3007988 */ /* 0x0003e40008000009 */
[----:B-1----:R-:W-:-:S02]  /*e360*/  PRMT R159, RZ, 0x7610, R159 ;  /* 0x00007610ff9f7816 */ /* 0x002fc4000000009f */
[----:B0-----:R-:W-:-:S04]  /*e370*/  @!P0 LOP3.LUT R127, R127, R126, RZ, 0x3c, !PT ;  /* 0x0000007e7f7f8212 */ /* 0x001fc800078e3cff */
[----:B------:R-:W-:-:S04]  /*e380*/  @!P0 LOP3.LUT R126, R127, R126, RZ, 0x3c, !PT ;  /* 0x0000007e7f7e8212 */ /* 0x000fc800078e3cff */
[----:B------:R-:W-:-:S05]  /*e390*/  @!P0 LOP3.LUT R127, R127, R126, RZ, 0x3c, !PT ;  /* 0x0000007e7f7f8212 */ /* 0x000fca00078e3cff */
        /* <DEDUP_REMOVED lines=19> */
[----:B------:R1:W-:Y:S04]  /*e4d0*/  STS.U8 [R227+UR9+0x5080], R156 ;  /* 0x0050809ce3007988 */ /* 0x0003e80008000009 */
[----:B------:R3:W-:Y:S01]  /*e4e0*/  STS.U8 [R227+UR9+0x5280], R155 ;  /* 0x0052809be3007988 */ /* 0x0007e20008000009 */
[----:B-1----:R-:W-:-:S02]  /*e4f0*/  PRMT R156, RZ, 0x7610, R156 ;  /* 0x00007610ff9c7816 */ /* 0x002fc4000000009c */
[----:B---3--:R-:W-:Y:S01]  /*e500*/  PRMT R155, RZ, 0x7610, R155 ;  /* 0x00007610ff9b7816 */ /* 0x008fe2000000009b */
[----:B------:R1:W-:Y:S04]  /*e510*/  STS.U8 [R227+UR9+0x5480], R154 ;  /* 0x0054809ae3007988 */ /* 0x0003e80008000009 */
[----:B------:R3:W-:Y:S01]  /*e520*/  STS.U8 [R227+UR9+0x5680], R153 ;  /* 0x00568099e3007988 */ /* 0x0007e20008000009 */
[----:B-1----:R-:W-:Y:S02]  /*e530*/  PRMT R154, RZ, 0x7610, R154 ;  /* 0x00007610ff9a7816 */ /* 0x002fe4000000009a */
        /* <DEDUP_REMOVED lines=42> */
[----:B------:R-:W2:Y:S01]  /*e7e0*/  LDL.LU R227, [R1+0x148] ;  /* 0x0001480001e37983 */ /* 0x000ea20000300800 */
[----:B0-----:R-:W-:-:S04]  /*e7f0*/  @!P0 LOP3.LUT R127, R127, R126, RZ, 0x3c, !PT ;  /* 0x0000007e7f7f8212 */ /* 0x001fc800078e3cff */
[----:B------:R-:W-:-:S04]  /*e800*/  @!P0 LOP3.LUT R126, R127, R126, RZ, 0x3c, !PT ;  /* 0x0000007e7f7e8212 */ /* 0x000fc800078e3cff */
[----:B------:R-:W-:-:S05]  /*e810*/  @!P0 LOP3.LUT R127, R127, R126, RZ, 0x3c, !PT ;  /* 0x0000007e7f7f8212 */ /* 0x000fca00078e3cff */
[----:B------:R0:W2:Y:S04]  /*e820*/  @!P0 LDG.E.U8 R149, desc[UR20][R126.64] ;  /* 0x000000147e958981 */ /* 0x0000a8000c1e1100 */
[----:B------:R-:W0:Y:S04]  /*e830*/  LDL R126, [R1+0x104] ;  /* 0x00010400017e7983 */ /* 0x000e280000100800 */
[----:B------:R-:W0:Y:S01]  /*e840*/  LDL R127, [R1+0x108] ;  /* 0x00010800017f7983 */ /* 0x000e220000100800 */
[----:B------:R-:W-:-:S04]  /*e850*/  LOP3.LUT R245, R245, 0x7f, RZ, 0xc0, !PT ;  /* 0x0000007ff5f57812 */ /* 0x000fc800078ec0ff */
        /* <DEDUP_REMOVED lines=106> */
[----:B------:R-:W-:-:S05]  /*ef00*/  LOP3.LUT R0, R0, 0x30, RZ, 0x3c, !PT ;  /* 0x0000003000007812 */ /* 0x000fca00078e3cff */
[----:B------:R1:W-:Y:S01]  /*ef10*/  STS.U8 [R0+UR9+0x4180], R244 ;  /* 0x004180f400007988 */ /* 0x0003e20008000009 */
[----:B0-----:R-:W-:-:S04]  /*ef20*/  @!P0 LOP3.LUT R127, R127, R126, RZ, 0x3c, !PT ;  /* 0x0000007e7f7f8212 */ /* 0x001fc800078e3cff */
[----:B------:R-:W-:-:S04]  /*ef30*/  @!P0 LOP3.LUT R126, R127, R126, RZ, 0x3c, !PT ;  /* 0x0000007e7f7e8212 */ /* 0x000fc800078e3cff */
[----:B------:R-:W-:-:S05]  /*ef40*/  @!P0 LOP3.LUT R127, R127, R126, RZ, 0x3c, !PT ;  /* 0x0000007e7f7f8212 */ /* 0x000fca00078e3cff */
[----:B------:R0:W2:Y:S04]  /*ef50*/  @!P0 LDG.E.U8 R133, desc[UR20][R126.64] ;  /* 0x000000147e858981 */ /* 0x0000a8000c1e1100 */
[----:B------:R-:W0:Y:S04]  /*ef60*/  LDL R126, [R1+0x114] ;  /* 0x00011400017e7983 */ /* 0x000e280000100800 */
[----:B------:R-:W0:Y:S04]  /*ef70*/  LDL R127, [R1+0x118] ;  /* 0x00011800017f7983 */ /* 0x000e280000100800 */
[----:B-1----:R-:W2:Y:S01]  /*ef80*/  LDL.LU R244, [R1+0x140] ;  /* 0x0001400001f47983 */ /* 0x002ea20000300800 */
[----:B------:R-:W-:-:S03]  /*ef90*/  PRMT R167, RZ, 0x7610, R167 ;  /* 0x00007610ffa77816 */ /* 0x000fc600000000a7 */
[----:B------:R1:W-:Y:S04]  /*efa0*/  STS.U8 [R0+UR9+0x4380], R238 ;  /* 0x004380ee00007988 */ /* 0x0003e80008000009 */
[----:B------:R3:W-:Y:S01]  /*efb0*/  STS.U8 [R0+UR9+0x4580], R192 ;  /* 0x004580c000007988 */ /* 0x0007e20008000009 */
[----:B-1----:R-:W-:Y:S02]  /*efc0*/  PRMT R238, RZ, 0x7610, R238 ;  /* 0x00007610ffee7816 */ /* 0x002fe400000000ee */
[----:B---3--:R-:W-:Y:S01]  /*efd0*/  PRMT R192, RZ, 0x7610, R192 ;  /* 0x00007610ffc07816 */ /* 0x008fe200000000c0 */
[----:B------:R1:W-:Y:S02]  /*efe0*/  STS.U8 [R0+UR9+0x4780], R187 ;  /* 0x004780bb00007988 */ /* 0x0003e40008000009 */
[----:B-1----:R-:W-:-:S02]  /*eff0*/  PRMT R187, RZ, 0x7610, R187 ;  /* 0x00007610ffbb7816 */ /* 0x002fc400000000bb */
[----:B0-----:R-:W-:-:S04]  /*f000*/  @!P0 LOP3.LUT R127, R127, R126, RZ, 0x3c, !PT ;  /* 0x0000007e7f7f8212 */ /* 0x001fc800078e3cff */
[----:B------:R-:W-:-:S04]  /*f010*/  @!P0 LOP3.LUT R126, R127, R126, RZ, 0x3c, !PT ;  /* 0x0000007e7f7e8212 */ /* 0x000fc800078e3cff */
[----:B------:R-:W-:-:S05]  /*f020*/  @!P0 LOP3.LUT R127, R127, R126, RZ, 0x3c, !PT ;  /* 0x0000007e7f7f8212 */ /* 0x000fca00078e3cff */
[----:B------:R0:W3:Y:S02]  /*f030*/  @!P0 LDG.E.U8 R167, desc[UR20][R126.64] ;  /* 0x000000147ea78981 */ /* 0x0000e4000c1e1100 */
[----:B0-----:R-:W-:Y:S02]  /*f040*/  @!P0 IMAD.MOV.U32 R126, RZ, RZ, R212 ;  /* 0x000000ffff7e8224 */ /* 0x001fe400078e00d4 */
[----:B------:R-:W-:-:S05]  /*f050*/  @!P0 IMAD.MOV.U32 R127, RZ, RZ, R211 ;  /* 0x000000ffff7f8224 */ /* 0x000fca00078e00d3 */
[----:B------:R0:W3:Y:S02]  /*f060*/  @!P0 LDG.E.U8 R238, desc[UR20][R126.64] ;  /* 0x000000147eee8981 */ /* 0x0000e4000c1e1100 */
[----:B0-----:R-:W-:Y:S02]  /*f070*/  @!P0 IMAD.MOV.U32 R126, RZ, RZ, R228 ;  /* 0x000000ffff7e8224 */ /* 0x001fe400078e00e4 */
[----:B--2---:R-:W-:-:S05]  /*f080*/  @!P0 IMAD.MOV.U32 R127, RZ, RZ, R227 ;  /* 0x000000ffff7f8224 */ /* 0x004fca00078e00e3 */
        /* <DEDUP_REMOVED lines=40> */
[----:B------:R-:W5:Y:S01]  /*f310*/  LDL.LU R0, [R1+0x13c] ;  /* 0x00013c0001007983 */ /* 0x000f620000300800 */
[----:B0-----:R-:W-:-:S04]  /*f320*/  @!P0 LOP3.LUT R127, R127, R126, RZ, 0x3c, !PT ;  /* 0x0000007e7f7f8212 */ /* 0x001fc800078e3cff */
[----:B------:R-:W-:-:S04]  /*f330*/  @!P0 LOP3.LUT R126, R127, R126, RZ, 0x3c, !PT ;  /* 0x0000007e7f7e8212 */ /* 0x000fc800078e3cff */
[----:B------:R-:W-:-:S05]  /*f340*/  @!P0 LOP3.LUT R127, R127, R126, RZ, 0x3c, !PT ;  /* 0x0000007e7f7f8212 */ /* 0x000fca00078e3cff */
[----:B------:R0:W2:Y:S02]  /*f350*/  @!P0 LDG.E.U8 R115, desc[UR20][R126.64] ;  /* 0x000000147e738981 */ /* 0x0000a4000c1e1100 */
[----:B0-----:R-:W0:Y:S02]  /*f360*/  S2R R127, SR_TID.X ;  /* 0x00000000007f7919 */ /* 0x001e240000002100 */
[C---:B0-----:R-:W-:Y:S02]  /*f370*/  LOP3.LUT R126, R127.reuse, 0x7f, RZ, 0xc0, !PT ;  /* 0x0000007f7f7e7812 */ /* 0x041fe400078ec0ff */
[----:B------:R-:W-:Y:S02]  /*f380*/  LOP3.LUT R127, R127, 0x7f, RZ, 0xc0, !PT ;  /* 0x0000007f7f7f7812 */ /* 0x000fe400078ec0ff */
[----:B------:R-:W-:-:S05]  /*f390*/  LOP3.LUT R126, R126, 0x30, RZ, 0x3c, !PT ;  /* 0x000000307e7e7812 */ /* 0x000fca00078e3cff */
[----:B------:R0:W-:Y:S02]  /*f3a0*/  STS.U8 [R126+UR9+0x5380], R101 ;  /* 0x005380657e007988 */ /* 0x0001e40008000009 */
[----:B0-----:R-:W-:Y:S01]  /*f3b0*/  LOP3.LUT R101, R127, 0x30, RZ, 0x3c, !PT ;  /* 0x000000307f657812 */ /* 0x001fe200078e3cff */
[----:B------:R-:W0:Y:S04]  /*f3c0*/  S2R R126, SR_TID.X ;  /* 0x00000000007e7919 */ /* 0x000e280000002100 */
[----:B------:R1:W-:Y:S02]  /*f3d0*/  STS.U8 [R101+UR9+0x5580], R114 ;  /* 0x0055807265007988 */ /* 0x0003e40008000009 */
[----:B-1----:R-:W1:Y:S02]  /*f3e0*/  S2R R114, SR_TID.X ;  /* 0x0000000000727919 */ /* 0x002e640000002100 */
[----:B------:R0:W-:Y:S04]  /*f3f0*/  STS.U8 [R101+UR9+0x5780], R113 ;  /* 0x0057807165007988 */ /* 0x0001e80008000009 */
[----:B------:R0:W-:Y:S04]  /*f400*/  STS.U8 [R101+UR9+0x5980], R112 ;  /* 0x0059807065007988 */ /* 0x0001e80008000009 */
[----:B------:R-:W-:Y:S01]  /*f410*/  STS.U8 [R101+UR9+0x5b80], R111 ;  /* 0x005b806f65007988 */ /* 0x000fe20008000009 */
[----:B0-----:R-:W-:-:S03]  /*f420*/  LOP3.LUT R127, R126, 0x7f, RZ, 0xc0, !PT ;  /* 0x0000007f7e7f7812 */ /* 0x001fc600078ec0ff */
[----:B------:R-:W-:Y:S04]  /*f430*/  STS.U8 [R101+UR9+0x5d80], R110 ;  /* 0x005d806e65007988 */ /* 0x000fe80008000009 */
[----:B------:R-:W-:Y:S04]  /*f440*/  STS.U8 [R101+UR9+0x5f80], R109 ;  /* 0x005f806d65007988 */ /* 0x000fe80008000009 */
[----:B------:R-:W-:Y:S01]  /*f450*/  STS.U8 [R127+UR9+0x6000], R108 ;  /* 0x0060006c7f007988 */ /* 0x000fe20008000009 */
[----:B-1----:R-:W-:-:S03]  /*f460*/  LOP3.LUT R114, R114, 0x7f, RZ, 0xc0, !PT ;  /* 0x0000007f72727812 */ /* 0x002fc600078ec0ff */
[----:B------:R-:W-:Y:S01]  /*f470*/  STS.U8 [R127+UR9+0x6400], R107 ;  /* 0x0064006b7f007988 */ /* 0x000fe20008000009 */
[----:B------:R-:W-:-:S03]  /*f480*/  LOP3.LUT R113, R114, 0x10, RZ, 0x3c, !PT ;  /* 0x0000001072717812 */ /* 0x000fc600078e3cff */
[----:B------:R-:W-:Y:S04]  /*f490*/  STS.U8 [R127+UR9+0x6800], R106 ;  /* 0x0068006a7f007988 */ /* 0x000fe80008000009 */
[----:B------:R-:W-:Y:S04]  /*f4a0*/  STS.U8 [R127+UR9+0x6c00], R105 ;  /* 0x006c00697f007988 */ /* 0x000fe80008000009 */
[----:B------:R-:W-:Y:S04]  /*f4b0*/  STS.U8 [R127+UR9+0x7000], R104 ;  /* 0x007000687f007988 */ /* 0x000fe80008000009 */
[----:B------:R-:W-:Y:S04]  /*f4c0*/  STS.U8 [R127+UR9+0x7400], R103 ;  /* 0x007400677f007988 */ /* 0x000fe80008000009 */
[----:B----4-:R-:W-:Y:S04]  /*f4d0*/  STS.U8 [R127+UR9+0x7800], R102 ;  /* 0x007800667f007988 */ /* 0x010fe80008000009 */
[----:B------:R-:W-:Y:S01]  /*f4e0*/  STS.U8 [R127+UR9+0x7c00], R116 ;  /* 0x007c00747f007988 */ /* 0x000fe20008000009 */
[----:B------:R-:W-:-:S03]  /*f4f0*/  LOP3.LUT R114, R114, 0x20, RZ, 0x3c, !PT ;  /* 0x0000002072727812 */ /* 0x000fc600078e3cff */
        /* <DEDUP_REMOVED lines=11> */
[----:B------:R-:W-:Y:S01]  /*f5b0*/  STS.U8 [R114+UR9+0x6d00], R131 ;  /* 0x006d008372007988 */ /* 0x000fe20008000009 */
[----:B------:R-:W-:-:S03]  /*f5c0*/  LOP3.LUT R126, R126, 0x7f, RZ, 0xc0, !PT ;  /* 0x0000007f7e7e7812 */ /* 0x000fc600078ec0ff */
        /* <DEDUP_REMOVED lines=15> */
[----:B0-----:R-:W-:-:S03]  /*f6c0*/  LOP3.LUT R101, R126, 0x50, RZ, 0x3c, !PT ;  /* 0x000000507e657812 */ /* 0x001fc600078e3cff */
        /* <DEDUP_REMOVED lines=15> */
[----:B------:R1:W-:Y:S04]  /*f7c0*/  STS.U8 [R102+UR9+0x6300], R139 ;  /* 0x0063008b66007988 */ /* 0x0003e80008000009 */
[----:B------:R1:W-:Y:S01]  /*f7d0*/  STS.U8 [R102+UR9+0x6700], R138 ;  /* 0x0067008a66007988 */ /* 0x0003e20008000009 */
[----:B0-----:R-:W-:-:S03]  /*f7e0*/  LOP3.LUT R101, R127, 0x70, RZ, 0x3c, !PT ;  /* 0x000000707f657812 */ /* 0x001fc600078e3cff */
[----:B------:R1:W-:Y:S04]  /*f7f0*/  STS.U8 [R102+UR9+0x6b00], R137 ;  /* 0x006b008966007988 */ /* 0x0003e80008000009 */
[----:B------:R1:W-:Y:S04]  /*f800*/  STS.U8 [R102+UR9+0x6f00], R136 ;  /* 0x006f008866007988 */ /* 0x0003e80008000009 */
[----:B------:R1:W-:Y:S04]  /*f810*/  STS.U8 [R102+UR9+0x7300], R135 ;  /* 0x0073008766007988 */ /* 0x0003e80008000009 */
[----:B------:R1:W-:Y:S04]  /*f820*/  STS.U8 [R102+UR9+0x7700], R134 ;  /* 0x0077008666007988 */ /* 0x0003e80008000009 */
[----:B------:R1:W-:Y:S04]  /*f830*/  STS.U8 [R102+UR9+0x7b00], R133 ;  /* 0x007b008566007988 */ /* 0x0003e80008000009 */
[----:B---3--:R1:W-:Y:S04]  /*f840*/  STS.U8 [R102+UR9+0x7f00], R167 ;  /* 0x007f00a766007988 */ /* 0x0083e80008000009 */
[----:B------:R1:W-:Y:S04]  /*f850*/  STS.U8 [R101+UR9+0x6380], R238 ;  /* 0x006380ee65007988 */ /* 0x0003e80008000009 */
[----:B--2---:R1:W-:Y:S04]  /*f860*/  STS.U8 [R101+UR9+0x6780], R192 ;  /* 0x006780c065007988 */ /* 0x0043e80008000009 */
[----:B------:R1:W-:Y:S04]  /*f870*/  STS.U8 [R101+UR9+0x6b80], R187 ;  /* 0x006b80bb65007988 */ /* 0x0003e80008000009 */
[----:B------:R1:W-:Y:S04]  /*f880*/  STS.U8 [R101+UR9+0x6f80], R186 ;  /* 0x006f80ba65007988 */ /* 0x0003e80008000009 */
[----:B------:R1:W-:Y:S04]  /*f890*/  STS.U8 [R101+UR9+0x7380], R181 ;  /* 0x007380b565007988 */ /* 0x0003e80008000009 */
[----:B------:R1:W-:Y:S04]  /*f8a0*/  STS.U8 [R101+UR9+0x7780], R175 ;  /* 0x007780af65007988 */ /* 0x0003e80008000009 */
[----:B------:R1:W-:Y:S04]  /*f8b0*/  STS.U8 [R101+UR9+0x7b80], R117 ;  /* 0x007b807565007988 */ /* 0x0003e80008000009 */
[----:B------:R1:W-:Y:S01]  /*f8c0*/  STS.U8 [R101+UR9+0x7f80], R115 ;  /* 0x007f807365007988 */ /* 0x0003e20008000009 */
[----:B------:R0:W-:Y:S06]  /*f8d0*/  MEMBAR.ALL.CTA ;  /* 0x0000000000007992 */ /* 0x0001ec0000008000 */
[----:B0-----:R-:W0:Y:S01]  /*f8e0*/  FENCE.VIEW.ASYNC.S ;  /* 0x00000000000073c6 */ /* 0x001e220000000000 */
[----:B------:R-:W-:Y:S01]  /*f8f0*/  ULEA UR6, UR23, UR9, 0x3 ;  /* 0x0000000917067291 */ /* 0x000fe2000f8e18ff */
[----:B------:R-:W-:-:S03]  /*f900*/  UMOV UR4, UR5 ;  /* 0x0000000500047c82 */ /* 0x000fc60008000000 */
[----:B------:R-:W-:Y:S01]  /*f910*/  UIADD3 UR6, UPT, UPT, UR6, 0x8000, URZ ;  /* 0x0000800006067890 */ /* 0x000fe2000fffe0ff */
[----:B0-----:R-:W-:Y:S06]  /*f920*/  BAR.SYNC.DEFER_BLOCKING 0x0 ;  /* 0x0000000000007b1d */ /* 0x001fec0000010000 */
[----:B-1----:R-:W-:Y:S05]  /*f930*/  BRA.U UP1, `(.L_x_9) ;  /* 0x0000000101487547 */ /* 0x002fea000b800000 */
[----:B------:R-:W-:Y:S01]  /*f940*/  UMOV UR13, 0x80004020 ;  /* 0x80004020000d7882 */ /* 0x000fe20000000000 */
[----:B------:R-:W-:Y:S01]  /*f950*/  UMOV UR15, 0x40004040 ;  /* 0x40004040000f7882 */ /* 0x000fe20000000000 */
[----:B------:R-:W-:Y:S01]  /*f960*/  UMOV UR16, 0x0 ;  /* 0x0000000000107882 */ /* 0x000fe20000000000 */
[----:B------:R-:W-:Y:S01]  /*f970*/  UMOV UR17, 0x4108490 ;  /* 0x0410849000117882 */ /* 0x000fe20000000000 */
[----:B------:R-:W-:Y:S01]  /*f980*/  UMOV UR40, 0x0 ;  /* 0x0000000000287882 */ /* 0x000fe20000000000 */
[----:B------:R-:W-:Y:S01]  /*f990*/  UMOV UR41, 0x4108490 ;  /* 0x0410849000297882 */ /* 0x000fe20000000000 */
[----:B------:R-:W-:Y:S01]  /*f9a0*/  UMOV UR42, 0x0 ;  /* 0x00000000002a7882 */ /* 0x000fe20000000000 */
[----:B------:R-:W-:Y:S01]  /*f9b0*/  UMOV UR43, 0x4108490 ;  /* 0x04108490002b7882 */ /* 0x000fe20000000000 */
[----:B------:R-:W-:Y:S01]  /*f9c0*/  UMOV UR7, URZ ;  /* 0x000000ff00077c82 */ /* 0x000fe20008000000 */
[----:B------:R0:W-:Y:S01]  /*f9d0*/  UTCQMMA gdesc[UR12], gdesc[UR14], tmem[UR8], tmem[UR16], idesc[UR17], UPT ;  /* 0x00ff100e0c0075ea */ /* 0x0001e2000b800308 */
        /* <DEDUP_REMOVED lines=8> */
.L_x_9:
[----:B------:R-:W-:Y:S01]  /*fa60*/  UIADD3 UR23, UPT, UPT, UR23, 0x1, URZ ;  /* 0x0000000117177890 */ /* 0x000fe2000fffe0ff */
[----:B------:R-:W-:Y:S01]  /*fa70*/  IMAD.U32 R101, RZ, RZ, UR4 ;  /* 0x00000004ff657e24 */ /* 0x000fe2000f8e00ff */
[----:B------:R-:W-:Y:S02]  /*fa80*/  UIADD3 UR19, UPT, UPT, UR19, -0x1, URZ ;  /* 0xffffffff13137890 */ /* 0x000fe4000fffe0ff */
[----:B------:R-:W-:Y:S02]  /*fa90*/  UISETP.GT.AND UP2, UPT, UR23, 0x1, UPT ;  /* 0x000000011700788c */ /* 0x000fe4000bf44270 */
[----:B------:R-:W-:Y:S02]  /*faa0*/  UIADD3 UR22, UPT, UPT, UR22, -0x80, URZ ;  /* 0xffffff8016167890 */ /* 0x000fe4000fffe0ff */
[----:B0-----:R-:W-:Y:S02]  /*fab0*/  USEL UR5, URZ, 0x1, !UP2 ;  /* 0x00000001ff057887 */ /* 0x001fe4000d000000 */
[----:B------:R-:W-:-:S02]  /*fac0*/  USEL UR23, UR23, URZ, !UP2 ;  /* 0x000000ff17177287 */ /* 0x000fc4000d000000 */
[----:B------:R-:W-:Y:S02]  /*fad0*/  UISETP.NE.U32.AND UP2, UPT, UR19, URZ, UPT ;  /* 0x000000ff1300728c */ /* 0x000fe4000bf45070 */
[----:B------:R-:W-:-:S07]  /*fae0*/  ULOP3.LUT UR5, UR4, UR5, URZ, 0x3c, !UPT ;  /* 0x0000000504057292 */ /* 0x000fce000f8e3cff */
[----:B------:R-:W-:Y:S05]  /*faf0*/  BRA.U UP2, `(.L_x_10) ;  /* 0xffffffa102f07547 */ /* 0x000fea000b83ffff */
.L_x_7:
[----:B------:R-:W-:-:S09]  /*fb00*/  UISETP.GE.AND UP1, UPT, UR24, 0x80, UPT ;  /* 0x000000801800788c */ /* 0x000fd2000bf26270 */
[----:B------:R-:W-:Y:S05]  /*fb10*/  BRA.U !UP1, `(.L_x_11) ;  /* 0x0000000109107547 */ /* 0x000fea000b800000 */
[----:B------:R-:W-:-:S06]  /*fb20*/  USHF.L.U32 UR4, UR4, 0x1f, URZ ;  /* 0x0000001f04047899 */ /* 0x000fcc00080006ff */
[----:B-----5:R-:W-:-:S04]  /*fb30*/  IMAD.U32 R2, RZ, RZ, UR4 ;  /* 0x00000004ff027e24 */ /* 0x020fc8000f8e00ff */
[----:B------:R-:W1:Y:S02]  /*fb40*/  SYNCS.PHASECHK.TRANS64.TRYWAIT P0, [UR6], R2 ;  /* 0x00000002ff0075a7 */ /* 0x000e640008001106 */
[----:B-1----:R-:W-:Y:S05]  /*fb50*/  @!P0 BRA `(.L_x_12) ;  /* 0x0000001800388947 */ /* 0x002fea0003800000 */
.L_x_11:
[----:B------:R-:W2:Y:S01]  /*fb60*/  LDL.LU R39, [R1+0x138] ;  /* 0x0001380001277983 */ /* 0x000ea20000300800 */
[----:B------:R-:W2:Y:S01]  /*fb70*/  LDCU UR4, c[0x0][0x3b4] ;  /* 0x00007680ff0477ac */ /* 0x000ea20008000800 */
[----:B------:R-:W-:Y:S06]  /*fb80*/  BAR.SYNC.DEFER_BLOCKING 0x0 ;  /* 0x0000000000007b1d */ /* 0x000fec0000010000 */
[----:B------:R-:W1:Y:S01]  /*fb90*/  LDCU.128 UR12, c[0x0][0x390] ;  /* 0x00007200ff0c77ac */ /* 0x000e620008000c00 */
[----:B------:R-:W3:Y:S01]  /*fba0*/  S2R R41, SR_TID.X ;  /* 0x0000000000297919 */ /* 0x000ee20000002100 */
[----:B------:R-:W4:Y:S01]  /*fbb0*/  LDCU UR5, c[0x0][0x3b8] ;  /* 0x00007700ff0577ac */ /* 0x000f220008000800 */
[----:B------:R-:W0:Y:S01]  /*fbc0*/  S2R R40, SR_TID.X ;  /* 0x0000000000287919 */ /* 0x000e220000002100 */
[----:B------:R-:W0:Y:S01]  /*fbd0*/  S2R R42, SR_TID.X ;  /* 0x00000000002a7919 */ /* 0x000e220000002100 */
[----:B------:R-:W1:Y:S02]  /*fbe0*/  @!P1 SYNCS.CCTL.IV [UR9+0x8000] ;  /* 0x00800000ff0099b1 */ /* 0x000e640008000009 */
[----:B-1----:R-:W-:Y:S06]  /*fbf0*/  BAR.SYNC.DEFER_BLOCKING 0x0 ;  /* 0x0000000000007b1d */ /* 0x002fec0000010000 */
[----:B-----5:R-:W-:Y:S01]  /*fc00*/  LDTM.16dp32bit_t0_t15.x32 R4, tmem[UR10] ;  /* 0x0000000a000479ee */ /* 0x020fe20008a80000 */
[----:B------:R-:W1:Y:S01]  /*fc10*/  LDTM.16dp32bit_t16_t31.x32 R4, tmem[UR10+0x20] ;  /* 0x0000200a000479ee */ /* 0x000e620008aa0000 */
[----:B---3--:R-:W-:-:S02]  /*fc20*/  IMAD.SHL.U32 R2, R41, 0x10, RZ ;  /* 0x0000001029027824 */ /* 0x008fc400078e00ff */
[C---:B------:R-:W-:Y:S02]  /*fc30*/  IMAD.SHL.U32 R36, R41.reuse, 0x80, RZ ;  /* 0x0000008029247824 */ /* 0x040fe400078e00ff */
[----:B------:R-:W-:Y:S01]  /*fc40*/  IMAD.SHL.U32 R3, R41, 0x8, RZ ;  /* 0x0000000829037824 */ /* 0x000fe200078e00ff */
[----:B------:R-:W-:Y:S02]  /*fc50*/  LOP3.LUT R2, R2, 0xf0, RZ, 0xc0, !PT ;  /* 0x000000f002027812 */ /* 0x000fe400078ec0ff */
[----:B------:R-:W-:Y:S02]  /*fc60*/  LOP3.LUT R37, R36, 0x800, RZ, 0xc0, !PT ;  /* 0x0000080024257812 */ /* 0x000fe400078ec0ff */
[----:B------:R-:W-:Y:S01]  /*fc70*/  LOP3.LUT R3, R3, 0x300, RZ, 0xc0, !PT ;  /* 0x0000030003037812 */ /* 0x000fe200078ec0ff */
[----:B------:R-:W3:Y:S01]  /*fc80*/  @!P1 SYNCS.CCTL.IV [UR9+0x8008] ;  /* 0x00800800ff0099b1 */ /* 0x000ee20008000009 */
[----:B------:R-:W-:Y:S01]  /*fc90*/  IADD3 R2, PT, PT, R2, UR9, R37 ;  /* 0x0000000902027c10 */ /* 0x000fe2000fffe025 */
[----:B------:R-:W-:Y:S01]  /*fca0*/  NOP ;  /* 0x0000000000007918 */ /* 0x000fe20000000000 */
[----:B0-----:R-:W-:-:S02]  /*fcb0*/  LEA.HI R44, R40, 0x3e, RZ, 0x1a ;  /* 0x0000003e282c7811 */ /* 0x001fc400078fd0ff */
[----:B------:R-:W-:Y:S01]  /*fcc0*/  LEA.HI R40, R42, 0x1e, RZ, 0x1a ;  /* 0x0000001e2a287811 */ /* 0x000fe200078fd0ff */
[----:B------:R-:W-:Y:S01]  /*fcd0*/  IMAD.IADD R36, R3, 0x1, R2 ;  /* 0x0000000103247824 */ /* 0x000fe200078e0202 */
[----:B-1----:R-:W-:Y:S02]  /*fce0*/  F2FP.SATFINITE.E5M2.F32.PACK_AB_MERGE_C R4, R5, R4, RZ ;  /* 0x000000040504723e */ /* 0x002fe400048060ff */
[----:B------:R-:W-:Y:S02]  /*fcf0*/  F2FP.SATFINITE.E5M2.F32.PACK_AB_MERGE_C R6, R7, R6, RZ ;  /* 0x000000060706723e */ /* 0x000fe400048060ff */
[----:B------:R-:W-:Y:S02]  /*fd00*/  F2FP.SATFINITE.E5M2.F32.PACK_AB_MERGE_C R8, R9, R8, RZ ;  /* 0x000000080908723e */ /* 0x000fe400048060ff */
[----:B------:R-:W-:Y:S02]  /*fd10*/  F2FP.SATFINITE.E5M2.F32.PACK_AB_MERGE_C R12, R13, R12, RZ ;  /* 0x0000000c0d0c723e */ /* 0x000fe400048060ff */
[----:B------:R-:W-:-:S02]  /*fd20*/  F2FP.SATFINITE.E5M2.F32.PACK_AB_MERGE_C R14, R15, R14, RZ ;  /* 0x0000000e0f0e723e */ /* 0x000fc400048060ff */
[----:B------:R-:W-:Y:S02]  /*fd30*/  F2FP.SATFINITE.E5M2.F32.PACK_AB_MERGE_C R16, R17, R16, RZ ;  /* 0x000000101110723e */ /* 0x000fe400048060ff */
[----:B------:R-:W-:Y:S02]  /*fd40*/  F2FP.SATFINITE.E5M2.F32.PACK_AB_MERGE_C R20, R21, R20, RZ ;  /* 0x000000141514723e */ /* 0x000fe400048060ff */
[----:B------:R-:W-:Y:S02]  /*fd50*/  F2FP.SATFINITE.E5M2.F32.PACK_AB_MERGE_C R22, R23, R22, RZ ;  /* 0x000000161716723e */ /* 0x000fe400048060ff */
[----:B------:R-:W-:Y:S02]  /*fd60*/  F2FP.SATFINITE.E5M2.F32.PACK_AB_MERGE_C R24, R25, R24, RZ ;  /* 0x000000181918723e */ /* 0x000fe400048060ff */
[----:B------:R-:W-:Y:S02]  /*fd70*/  F2FP.SATFINITE.E5M2.F32.PACK_AB_MERGE_C R18, R19, R18, RZ ;  /* 0x000000121312723e */ /* 0x000fe400048060ff */
[----:B------:R-:W-:-:S02]  /*fd80*/  F2FP.SATFINITE.E5M2.F32.PACK_AB_MERGE_C R26, R27, R26, RZ ;  /* 0x0000001a1b1a723e */ /* 0x000fc400048060ff */
[----:B------:R-:W-:Y:S02]  /*fd90*/  LOP3.LUT R17, R4, 0xffff, RZ, 0xc0, !PT ;  /* 0x0000ffff04117812 */ /* 0x000fe400078ec0ff */
[----:B------:R-:W-:Y:S02]  /*fda0*/  LOP3.LUT R38, R6, 0xffff, RZ, 0xc0, !PT ;  /* 0x0000ffff06267812 */ /* 0x000fe400078ec0ff */
[----:B------:R-:W-:Y:S02]  /*fdb0*/  LOP3.LUT R19, R8, 0xffff, RZ, 0xc0, !PT ;  /* 0x0000ffff08137812 */ /* 0x000fe400078ec0ff */
[----:B------:R-:W-:Y:S02]  /*fdc0*/  LOP3.LUT R12, R12, 0xffff, RZ, 0xc0, !PT ;  /* 0x0000ffff0c0c7812 */ /* 0x000fe400078ec0ff */
[----:B------:R-:W-:Y:S02]  /*fdd0*/  LOP3.LUT R21, R14, 0xffff, RZ, 0xc0, !PT ;  /* 0x0000ffff0e157812 */ /* 0x000fe400078ec0ff */
[----:B------:R-:W-:-:S02]  /*fde0*/  LOP3.LUT R23, R16, 0xffff, RZ, 0xc0, !PT ;  /* 0x0000ffff10177812 */ /* 0x000fc400078ec0ff */
[----:B------:R-:W-:Y:S02]  /*fdf0*/  LOP3.LUT R20, R20, 0xffff, RZ, 0xc0, !PT ;  /* 0x0000ffff14147812 */ /* 0x000fe400078ec0ff */
[----:B------:R-:W-:Y:S02]  /*fe00*/  LOP3.LUT R25, R22, 0xffff, RZ, 0xc0, !PT ;  /* 0x0000ffff16197812 */ /* 0x000fe400078ec0ff */
[----:B------:R-:W-:Y:S02]  /*fe10*/  LOP3.LUT R27, R24, 0xffff, RZ, 0xc0, !PT ;  /* 0x0000ffff181b7812 */ /* 0x000fe400078ec0ff */
[----:B------:R-:W-:Y:S02]  /*fe20*/  F2FP.SATFINITE.E5M2.F32.PACK_AB_MERGE_C R28, R29, R28, RZ ;  /* 0x0000001c1d1c723e */ /* 0x000fe400048060ff */
[----:B------:R-:W-:Y:S02]  /*fe30*/  F2FP.SATFINITE.E5M2.F32.PACK_AB_MERGE_C R30, R31, R30, RZ ;  /* 0x0000001e1f1e723e */ /* 0x000fe400048060ff */
[----:B------:R-:W-:-:S02]  /*fe40*/  F2FP.SATFINITE.E5M2.F32.PACK_AB_MERGE_C R32, R33, R32, RZ ;  /* 0x000000202120723e */ /* 0x000fc400048060ff */
[--C-:B------:R-:W-:Y:S02]  /*fe50*/  PRMT R2, R19, 0x3340, R0.reuse ;  /* 0x0000334013027816 */ /* 0x100fe40000000000 */
[--C-:B------:R-:W-:Y:S02]  /*fe60*/  PRMT R4, R23, 0x3340, R0.reuse ;  /* 0x0000334017047816 */ /* 0x100fe40000000000 */
[----:B------:R-:W-:Y:S02]  /*fe70*/  PRMT R6, R27, 0x3340, R0 ;  /* 0x000033401b067816 */ /* 0x000fe40000000000 */
[----:B------:R-:W-:Y:S02]  /*fe80*/  PRMT R3, R17, 0x3340, R38 ;  /* 0x0000334011037816 */ /* 0x000fe40000000026 */
[----:B------:R-:W-:Y:S02]  /*fe90*/  PRMT R5, R12, 0x3340, R21 ;  /* 0x000033400c057816 */ /* 0x000fe40000000015 */
[----:B------:R-:W-:-:S02]  /*fea0*/  PRMT R7, R20, 0x3340, R25 ;  /* 0x0000334014077816 */ /* 0x000fc40000000019 */
[----:B------:R-:W-:Y:S02]  /*feb0*/  F2FP.SATFINITE.E5M2.F32.PACK_AB_MERGE_C R10, R11, R10, RZ ;  /* 0x0000000a0b0a723e */ /* 0x000fe400048060ff */
[----:B------:R-:W-:Y:S02]  /*fec0*/  LOP3.LUT R28, R28, 0xffff, RZ, 0xc0, !PT ;  /* 0x0000ffff1c1c7812 */ /* 0x000fe400078ec0ff */
[----:B------:R-:W-:Y:S02]  /*fed0*/  LOP3.LUT R29, R30, 0xffff, RZ, 0xc0, !PT ;  /* 0x0000ffff1e1d7812 */ /* 0x000fe400078ec0ff */
[----:B------:R-:W-:Y:S02]  /*fee0*/  LOP3.LUT R31, R32, 0xffff, RZ, 0xc0, !PT ;  /* 0x0000ffff201f7812 */ /* 0x000fe400078ec0ff */
[----:B------:R-:W-:Y:S02]  /*fef0*/  PRMT R9, R3, 0x5410, R2 ;  /* 0x0000541003097816 */ /* 0x000fe40000000002 */
[----:B------:R-:W-:-:S02]  /*ff00*/  PRMT R11, R5, 0x5410, R4 ;  /* 0x00005410050b7816 */ /* 0x000fc40000000004 */
[----:B------:R-:W-:Y:S02]  /*ff10*/  PRMT R13, R7, 0x5410, R6 ;  /* 0x00005410070d7816 */ /* 0x000fe40000000006 */
[----:B------:R-:W-:Y:S02]  /*ff20*/  SHF.R.U32.HI R2, RZ, 0x8, R17 ;  /* 0x00000008ff027819 */ /* 0x000fe40000011611 */
[----:B------:R-:W-:Y:S02]  /*ff30*/  SHF.R.U32.HI R3, RZ, 0x8, R38 ;  /* 0x00000008ff037819 */ /* 0x000fe40000011626 */
[----:B------:R-:W-:Y:S02]  /*ff40*/  SHF.R.U32.HI R4, RZ, 0x8, R19 ;  /* 0x00000008ff047819 */ /* 0x000fe40000011613 */
[----:B------:R-:W-:Y:S02]  /*ff50*/  SHF.R.U32.HI R5, RZ, 0x8, R12 ;  /* 0x00000008ff057819 */ /* 0x000fe4000001160c */
[----:B------:R-:W-:-:S02]  /*ff60*/  SHF.R.U32.HI R6, RZ, 0x8, R21 ;  /* 0x00000008ff067819 */ /* 0x000fc40000011615 */
[----:B------:R-:W-:Y:S02]  /*ff70*/  SHF.R.U32.HI R7, RZ, 0x8, R23 ;  /* 0x00000008ff077819 */ /* 0x000fe40000011617 */
[----:B------:R-:W-:Y:S02]  /*ff80*/  PRMT R8, R31, 0x3340, R0 ;  /* 0x000033401f087816 */ /* 0x000fe40000000000 */
[----:B------:R-:W-:Y:S02]  /*ff90*/  PRMT R15, R28, 0x3340, R29 ;  /* 0x000033401c0f7816 */ /* 0x000fe4000000001d */
[----:B------:R-:W-:Y:S02]  /*ffa0*/  LOP3.LUT R2, R2, 0xffff, RZ, 0xc0, !PT ;  /* 0x0000ffff02027812 */ /* 0x000fe400078ec0ff */
[----:B------:R-:W-:Y:S02]  /*ffb0*/  LOP3.LUT R3, R3, 0xffff, RZ, 0xc0, !PT ;  /* 0x0000ffff03037812 */ /* 0x000fe400078ec0ff */
[----:B------:R-:W-:-:S02]  /*ffc0*/  LOP3.LUT R4, R4, 0xffff, RZ, 0xc0, !PT ;  /* 0x0000ffff04047812 */ /* 0x000fc400078ec0ff */
[----:B------:R-:W-:Y:S02]  /*ffd0*/  LOP3.LUT R5, R5, 0xffff, RZ, 0xc0, !PT ;  /* 0x0000ffff05057812 */ /* 0x000fe400078ec0ff */
[----:B------:R-:W-:Y:S02]  /*ffe0*/  LOP3.LUT R6, R6, 0xffff, RZ, 0xc0, !PT ;  /* 0x0000ffff06067812 */ /* 0x000fe400078ec0ff */
[----:B------:R-:W-:Y:S02]  /*fff0*/  LOP3.LUT R7, R7, 0xffff, RZ, 0xc0, !PT ;  /* 0x0000ffff07077812 */ /* 0x000fe400078ec0ff */
[----:B------:R-:W-:Y:S02]  /*10000*/  PRMT R15, R15, 0x5410, R8 ;  /* 0x000054100f0f7816 */ /* 0x000fe40000000008 */
[----:B------:R-:W-:Y:S02]  /*10010*/  PRMT R17, R2, 0x3340, R3 ;  /* 0x0000334002117816 */ /* 0x000fe40000000003 */
[----:B------:R-:W-:-:S02]  /*10020*/  PRMT R8, R4, 0x3340, R1 ;  /* 0x0000334004087816 */ /* 0x000fc40000000001 */
[----:B------:R-:W-:Y:S02]  /*10030*/  PRMT R19, R5, 0x3340, R6 ;  /* 0x0000334005137816 */ /* 0x000fe40000000006 */
[----:B------:R-:W-:Y:S02]  /*10040*/  PRMT R12, R7, 0x3340, R0 ;  /* 0x00003340070c7816 */ /* 0x000fe40000000000 */
[----:B------:R-:W-:Y:S02]  /*10050*/  SHF.R.U32.HI R2, RZ, 0x8, R20 ;  /* 0x00000008ff027819 */ /* 0x000fe40000011614 */
[----:B------:R-:W-:Y:S02]  /*10060*/  SHF.R.U32.HI R3, RZ, 0x8, R25 ;  /* 0x00000008ff037819 */ /* 0x000fe40000011619 */
[----:B------:R-:W-:Y:S02]  /*10070*/  SHF.R.U32.HI R4, RZ, 0x8, R27 ;  /* 0x00000008ff047819 */ /* 0x000fe4000001161b */
[----:B------:R-:W-:-:S02]  /*10080*/  SHF.R.U32.HI R5, RZ, 0x8, R28 ;  /* 0x00000008ff057819 */ /* 0x000fc4000001161c */
[----:B------:R-:W-:Y:S02]  /*10090*/  SHF.R.U32.HI R6, RZ, 0x8, R29 ;  /* 0x00000008ff067819 */ /* 0x000fe4000001161d */
[----:B------:R-:W-:Y:S02]  /*100a0*/  SHF.R.U32.HI R7, RZ, 0x8, R31 ;  /* 0x00000008ff077819 */ /* 0x000fe4000001161f */
[----:B------:R-:W-:Y:S02]  /*100b0*/  LOP3.LUT R2, R2, 0xffff, RZ, 0xc0, !PT ;  /* 0x0000ffff02027812 */ /* 0x000fe400078ec0ff */
[----:B------:R-:W-:Y:S02]  /*100c0*/  LOP3.LUT R3, R3, 0xffff, RZ, 0xc0, !PT ;  /* 0x0000ffff03037812 */ /* 0x000fe400078ec0ff */
[----:B------:R-:W-:Y:S02]  /*100d0*/  LOP3.LUT R4, R4, 0xffff, RZ, 0xc0, !PT ;  /* 0x0000ffff04047812 */ /* 0x000fe400078ec0ff */
[----:B------:R-:W-:-:S02]  /*100e0*/  LOP3.LUT R7, R7, 0xffff, RZ, 0xc0, !PT ;  /* 0x0000ffff07077812 */ /* 0x000fc400078ec0ff */
[----:B------:R-:W-:Y:S02]  /*100f0*/  LOP3.LUT R6, R6, 0xffff, RZ, 0xc0, !PT ;  /* 0x0000ffff06067812 */ /* 0x000fe400078ec0ff */
[----:B------:R-:W-:Y:S02]  /*10100*/  LOP3.LUT R5, R5, 0xffff, RZ, 0xc0, !PT ;  /* 0x0000ffff05057812 */ /* 0x000fe400078ec0ff */
[----:B------:R-:W-:Y:S02]  /*10110*/  F2FP.SATFINITE.E5M2.F32.PACK_AB_MERGE_C R34, R35, R34, RZ ;  /* 0x000000222322723e */ /* 0x000fe400048060ff */
[----:B------:R-:W-:Y:S02]  /*10120*/  PRMT R3, R2, 0x3340, R3 ;  /* 0x0000334002037816 */ /* 0x000fe40000000003 */
[----:B------:R-:W-:Y:S02]  /*10130*/  PRMT R4, R4, 0x3340, R1 ;  /* 0x0000334004047816 */ /* 0x000fe40000000001 */
[----:B------:R-:W-:-:S02]  /*10140*/  PRMT R7, R7, 0x3340, R0 ;  /* 0x0000334007077816 */ /* 0x000fc40000000000 */
[----:B------:R-:W-:Y:S02]  /*10150*/  PRMT R6, R5, 0x3340, R6 ;  /* 0x0000334005067816 */ /* 0x000fe40000000006 */
[----:B------:R-:W-:Y:S02]  /*10160*/  LOP3.LUT R26, R26, 0xffff, RZ, 0xc0, !PT ;  /* 0x0000ffff1a1a7812 */ /* 0x000fe400078ec0ff */
[----:B------:R-:W-:Y:S02]  /*10170*/  PRMT R17, R17, 0x5410, R8 ;  /* 0x0000541011117816 */ /* 0x000fe40000000008 */
[----:B------:R-:W-:Y:S02]  /*10180*/  PRMT R19, R19, 0x5410, R12 ;  /* 0x0000541013137816 */ /* 0x000fe4000000000c */
[----:B------:R-:W-:Y:S02]  /*10190*/  LOP3.LUT R10, R10, 0xffff, RZ, 0xc0, !PT ;  /* 0x0000ffff0a0a7812 */ /* 0x000fe400078ec0ff */
[----:B------:R-:W-:-:S02]  /*101a0*/  PRMT R3, R3, 0x5410, R4 ;  /* 0x0000541003037816 */ /* 0x000fc40000000004 */
[----:B------:R-:W-:Y:S02]  /*101b0*/  PRMT R27, R6, 0x5410, R7 ;  /* 0x00005410061b7816 */ /* 0x000fe40000000007 */
[----:B------:R-:W-:Y:S02]  /*101c0*/  LOP3.LUT R18, R18, 0xffff, RZ, 0xc0, !PT ;  /* 0x0000ffff12127812 */ /* 0x000fe400078ec0ff */
[----:B------:R-:W-:Y:S02]  /*101d0*/  LOP3.LUT R34, R34, 0xffff, RZ, 0xc0, !PT ;  /* 0x0000ffff22227812 */ /* 0x000fe400078ec0ff */
[----:B------:R-:W-:Y:S02]  /*101e0*/  PRMT R6, R13, 0x4210, R26 ;  /* 0x000042100d067816 */ /* 0x000fe4000000001a */
[--C-:B------:R-:W-:Y:S02]  /*101f0*/  PRMT R4, R9, 0x4210, R10.reuse ;  /* 0x0000421009047816 */ /* 0x100fe4000000000a */
[----:B------:R-:W-:-:S02]  /*10200*/  PRMT R24, R17, 0x5210, R10 ;  /* 0x0000521011187816 */ /* 0x000fc4000000000a */
[--C-:B------:R-:W-:Y:S02]  /*10210*/  PRMT R5, R11, 0x4210, R18.reuse ;  /* 0x000042100b057816 */ /* 0x100fe40000000012 */
[----:B------:R-:W-:Y:S02]  /*10220*/  PRMT R25, R19, 0x5210, R18 ;  /* 0x0000521013197816 */ /* 0x000fe40000000012 */
[----:B------:R-:W-:Y:S02]  /*10230*/  PRMT R26, R3, 0x5210, R26 ;  /* 0x00005210031a7816 */ /* 0x000fe4000000001a */
[--C-:B------:R-:W-:Y:S02]  /*10240*/  PRMT R7, R15, 0x4210, R34.reuse ;  /* 0x000042100f077816 */ /* 0x100fe40000000022 */
[----:B------:R-:W-:Y:S02]  /*10250*/  PRMT R27, R27, 0x5210, R34 ;  /* 0x000052101b1b7816 */ /* 0x000fe40000000022 */
[----:B------:R-:W-:Y:S01]  /*10260*/  LOP3.LUT R48, R0, R40, RZ, 0xfc, !PT ;  /* 0x0000002800307212 */ /* 0x000fe200078efcff */
[----:B---3--:R0:W-:Y:S01]  /*10270*/  STS.128 [R36], R4 ;  /* 0x0000000424007388 */ /* 0x0081e20000000c00 */
[----:B------:R-:W-:-:S02]  /*10280*/  LOP3.LUT R40, R41, 0x7f, RZ, 0xc0, !PT ;  /* 0x0000007f29287812 */ /* 0x000fc400078ec0ff */
[----:B------:R-:W-:Y:S01]  /*10290*/  SHF.R.U32.HI R3, RZ, 0x6, R41 ;  /* 0x00000006ff037819 */ /* 0x000fe20000011629 */
[----:B------:R1:W-:Y:S01]  /*102a0*/  STS.128 [R36+0x400], R24 ;  /* 0x0004001824007388 */ /* 0x0003e20000000c00 */
[----:B------:R-:W-:Y:S02]  /*102b0*/  LEA R15, R40, UR9, 0x4 ;  /* 0x00000009280f7c11 */ /* 0x000fe4000f8e20ff */
[----:B------:R-:W-:Y:S01]  /*102c0*/  SGXT.U32 R3, R3, 0x1 ;  /* 0x000000010303781a */ /* 0x000fe20000000000 */
[----:B------:R-:W-:Y:S01]  /*102d0*/  BAR.SYNC.DEFER_BLOCKING 0x0 ;  /* 0x0000000000007b1d */ /* 0x000fe20000010000 */
[C---:B------:R-:W-:Y:S02]  /*102e0*/  LEA.HI R43, R42.reuse, 0x2e, RZ, 0x1a ;  /* 0x0000002e2a2b7811 */ /* 0x040fe400078fd0ff */
[----:B------:R-:W-:Y:S02]  /*102f0*/  LEA.HI R42, R42, 0xe, RZ, 0x1a ;  /* 0x0000000e2a2a7811 */ /* 0x000fe400078fd0ff */
[----:B------:R-:W-:-:S02]  /*10300*/  LOP3.LUT R16, R0, R44, RZ, 0xfc, !PT ;  /* 0x0000002c00107212 */ /* 0x000fc400078efcff */
[C---:B------:R-:W-:Y:S02]  /*10310*/  LOP3.LUT R12, R0.reuse, R42, RZ, 0xfc, !PT ;  /* 0x0000002a000c7212 */ /* 0x040fe400078efcff */
[C---:B0-----:R-:W-:Y:S02]  /*10320*/  LOP3.LUT R4, R0.reuse, R3, RZ, 0xfc, !PT ;  /* 0x0000000300047212 */ /* 0x041fe400078efcff */
[C-C-:B------:R-:W-:Y:S02]  /*10330*/  LOP3.LUT R5, R0.reuse, 0x2, R3.reuse, 0xfe, !PT ;  /* 0x0000000200057812 */ /* 0x140fe400078efe03 */
[C---:B------:R-:W-:Y:S02]  /*10340*/  LOP3.LUT R32, R0.reuse, R43, RZ, 0xfc, !PT ;  /* 0x0000002b00207212 */ /* 0x040fe400078efcff */
[C-C-:B------:R-:W-:Y:S02]  /*10350*/  LOP3.LUT R18, R0.reuse, 0x3c, R3.reuse, 0xfe, !PT ;  /* 0x0000003c00127812 */ /* 0x140fe400078efe03 */
[----:B------:R-:W-:-:S02]  /*10360*/  LOP3.LUT R20, R0, 0x3a, R3, 0xfe, !PT ;  /* 0x0000003a00147812 */ /* 0x000fc400078efe03 */
[C-C-:B------:R-:W-:Y:S02]  /*10370*/  LOP3.LUT R22, R0.reuse, 0x38, R3.reuse, 0xfe, !PT ;  /* 0x0000003800167812 */ /* 0x140fe400078efe03 */
[C-C-:B-1----:R-:W-:Y:S02]  /*10380*/  LOP3.LUT R24, R0.reuse, 0x36, R3.reuse, 0xfe, !PT ;  /* 0x0000003600187812 */ /* 0x142fe400078efe03 */
[C-C-:B------:R-:W-:Y:S01]  /*10390*/  LOP3.LUT R26, R0.reuse, 0x34, R3.reuse, 0xfe, !PT ;  /* 0x00000034001a7812 */ /* 0x140fe200078efe03 */
[----:B------:R-:W0:Y:S01]  /*103a0*/  LDS.128 R8, [R15] ;  /* 0x000000000f087984 */ /* 0x000e220000000c00 */
[C-C-:B------:R-:W-:Y:S02]  /*103b0*/  LOP3.LUT R28, R0.reuse, 0x32, R3.reuse, 0xfe, !PT ;  /* 0x00000032001c7812 */ /* 0x140fe400078efe03 */
[C-C-:B------:R-:W-:Y:S02]  /*103c0*/  LOP3.LUT R30, R0.reuse, 0x30, R3.reuse, 0xfe, !PT ;  /* 0x00000030001e7812 */ /* 0x140fe400078efe03 */
[----:B------:R-:W-:-:S02]  /*103d0*/  LOP3.LUT R34, R0, 0x2c, R3, 0xfe, !PT ;  /* 0x0000002c00227812 */ /* 0x000fc400078efe03 */
[C-C-:B------:R-:W-:Y:S02]  /*103e0*/  LOP3.LUT R36, R0.reuse, 0x2a, R3.reuse, 0xfe, !PT ;  /* 0x0000002a00247812 */ /* 0x140fe400078efe03 */
[C-C-:B------:R-:W-:Y:S02]  /*103f0*/  LOP3.LUT R38, R0.reuse, 0x28, R3.reuse, 0xfe, !PT ;  /* 0x0000002800267812 */ /* 0x140fe400078efe03 */
[C-C-:B------:R-:W-:Y:S02]  /*10400*/  LOP3.LUT R40, R0.reuse, 0x26, R3.reuse, 0xfe, !PT ;  /* 0x0000002600287812 */ /* 0x140fe400078efe03 */
        /* <DEDUP_REMOVED lines=8> */
[----:B------:R-:W-:Y:S01]  /*10490*/  LOP3.LUT R54, R0, 0x12, R3, 0xfe, !PT ;  /* 0x0000001200367812 */ /* 0x000fe200078efe03 */
[C---:B--2---:R-:W-:Y:S01]  /*104a0*/  IMAD R2, R39.reuse, UR4, RZ ;  /* 0x0000000427027c24 */ /* 0x044fe2000f8e02ff */
[----:B------:R-:W-:-:S02]  /*104b0*/  ISETP.GE.AND P0, PT, R39, UR14, PT ;  /* 0x0000000e27007c0c */ /* 0x000fc4000bf06270 */
[C-C-:B------:R-:W-:Y:S02]  /*104c0*/  LOP3.LUT R55, R0.reuse, 0x10, R3.reuse, 0xfe, !PT ;  /* 0x0000001000377812 */ /* 0x140fe400078efe03 */
[C-C-:B------:R-:W-:Y:S02]  /*104d0*/  LOP3.LUT R56, R0.reuse, 0xc, R3.reuse, 0xfe, !PT ;  /* 0x0000000c00387812 */ /* 0x140fe400078efe03 */
[C-C-:B------:R-:W-:Y:S02]  /*104e0*/  LOP3.LUT R57, R0.reuse, 0xa, R3.reuse, 0xfe, !PT ;  /* 0x0000000a00397812 */ /* 0x140fe400078efe03 */
[C-C-:B------:R-:W-:Y:S02]  /*104f0*/  LOP3.LUT R58, R0.reuse, 0x8, R3.reuse, 0xfe, !PT ;  /* 0x00000008003a7812 */ /* 0x140fe400078efe03 */
[C-C-:B------:R-:W-:Y:S02]  /*10500*/  LOP3.LUT R59, R0.reuse, 0x6, R3.reuse, 0xfe, !PT ;  /* 0x00000006003b7812 */ /* 0x140fe400078efe03 */
[----:B------:R-:W-:Y:S01]  /*10510*/  LOP3.LUT R7, R0, 0x4, R3, 0xfe, !PT ;  /* 0x0000000400077812 */ /* 0x000fe200078efe03 */
[----:B----4-:R-:W-:Y:S01]  /*10520*/  IMAD R0, R4, UR5, RZ ;  /* 0x0000000504007c24 */ /* 0x010fe2000f8e02ff */
[----:B------:R-:W-:-:S02]  /*10530*/  IADD3 R47, P2, PT, R2, UR12, RZ ;  /* 0x0000000c022f7c10 */ /* 0x000fc4000ff5e0ff */
[----:B------:R-:W-:Y:S02]  /*10540*/  ISETP.LT.AND P3, PT, R4, UR15, !P0 ;  /* 0x0000000f04007c0c */ /* 0x000fe4000c761270 */
[C---:B------:R-:W-:Y:S01]  /*10550*/  ISETP.LT.AND P1, PT, R5.reuse, UR15, !P0 ;  /* 0x0000000f05007c0c */ /* 0x040fe2000c721270 */
[----:B------:R-:W-:Y:S01]  /*10560*/  IMAD R5, R5, UR5, RZ ;  /* 0x0000000505057c24 */ /* 0x000fe2000f8e02ff */
[----:B------:R-:W-:Y:S02]  /*10570*/  LEA.HI.X.SX32 R49, R2, UR13, 0x1, P2 ;  /* 0x0000000d02317c11 */ /* 0x000fe400090f0eff */
[-C--:B------:R-:W-:Y:S02]  /*10580*/  IADD3 R2, P4, PT, R0, R47.reuse, RZ ;  /* 0x0000002f00027210 */ /* 0x080fe40007f9e0ff */
[C---:B------:R-:W-:Y:S01]  /*10590*/  ISETP.LT.AND P2, PT, R7.reuse, UR15, !P0 ;  /* 0x0000000f07007c0c */ /* 0x040fe2000c741270 */
[----:B------:R-:W-:Y:S01]  /*105a0*/  IMAD R7, R7, UR5, RZ ;  /* 0x0000000507077c24 */ /* 0x000fe2000f8e02ff */
[----:B------:R-:W-:-:S02]  /*105b0*/  IADD3 R4, P5, PT, R5, R47, RZ ;  /* 0x0000002f05047210 */ /* 0x000fc40007fbe0ff */
[----:B------:R-:W-:Y:S01]  /*105c0*/  LEA.HI.X.SX32 R3, R0, R49, 0x1, P4 ;  /* 0x0000003100037211 */ /* 0x000fe200020f0eff */
[----:B------:R-:W-:Y:S01]  /*105d0*/  IMAD R0, R59, UR5, RZ ;  /* 0x000000053b007c24 */ /* 0x000fe2000f8e02ff */
[C---:B0-----:R-:W-:Y:S02]  /*105e0*/  PRMT R45, R8.reuse, 0x7770, RZ ;  /* 0x00007770082d7816 */ /* 0x041fe400000000ff */
[----:B------:R-:W-:Y:S02]  /*105f0*/  IADD3 R6, P4, PT, R7, R47, RZ ;  /* 0x0000002f07067210 */ /* 0x000fe40007f9e0ff */
[C---:B------:R-:W-:Y:S01]  /*10600*/  PRMT R43, R8.reuse, 0x7771, RZ ;  /* 0x00007771082b7816 */ /* 0x040fe200000000ff */
[----:B------:R0:W-:Y:S01]  /*10610*/  @P3 STG.E.U8 desc[UR20][R2.64], R45 ;  /* 0x0000002d02003986 */ /* 0x0001e2000c101114 */
[----:B------:R-:W-:Y:S02]  /*10620*/  LEA.HI.X.SX32 R5, R5, R49, 0x1, P5 ;  /* 0x0000003105057211 */ /* 0x000fe400028f0eff */
[----:B------:R-:W-:-:S02]  /*10630*/  PRMT R13, R8, 0x7773, RZ ;  /* 0x00007773080d7816 */ /* 0x000fc400000000ff */
[----:B------:R-:W-:Y:S01]  /*10640*/  PRMT R41, R8, 0x7772, RZ ;  /* 0x0000777208297816 */ /* 0x000fe200000000ff */
[----:B------:R1:W-:Y:S01]  /*10650*/  @P1 STG.E.U8 desc[UR20][R4.64], R43 ;  /* 0x0000002b04001986 */ /* 0x0003e2000c101114 */
[C---:B------:R-:W-:Y:S02]  /*10660*/  PRMT R25, R10.reuse, 0x7773, RZ ;  /* 0x000077730a197816 */ /* 0x040fe400000000ff */
[C---:B------:R-:W-:Y:S02]  /*10670*/  PRMT R27, R10.reuse, 0x7772, RZ ;  /* 0x000077720a1b7816 */ /* 0x040fe400000000ff */
[C---:B------:R-:W-:Y:S02]  /*10680*/  PRMT R29, R10.reuse, 0x7771, RZ ;  /* 0x000077710a1d7816 */ /* 0x040fe400000000ff */
[----:B------:R-:W-:Y:S01]  /*10690*/  PRMT R31, R10, 0x7770, RZ ;  /* 0x000077700a1f7816 */ /* 0x000fe200000000ff */
[----:B------:R-:W-:Y:S01]  /*106a0*/  IMAD R10, R58, UR5, RZ ;  /* 0x000000053a0a7c24 */ /* 0x000fe2000f8e02ff */
[----:B------:R-:W-:-:S02]  /*106b0*/  LEA.HI.X.SX32 R7, R7, R49, 0x1, P4 ;  /* 0x0000003107077211 */ /* 0x000fc400020f0eff */
[----:B------:R-:W-:Y:S02]  /*106c0*/  IADD3 R8, P3, PT, R0, R47, RZ ;  /* 0x0000002f00087210 */ /* 0x000fe40007f7e0ff */
[----:B------:R-:W-:Y:S01]  /*106d0*/  ISETP.LT.AND P5, PT, R59, UR15, !P0 ;  /* 0x0000000f3b007c0c */ /* 0x000fe2000c7a1270 */
[----:B------:R-:W-:Y:S01]  /*106e0*/  @P2 STG.E.U8 desc[UR20][R6.64], R41 ;  /* 0x0000002906002986 */ /* 0x000fe2000c101114 */
[C---:B------:R-:W-:Y:S02]  /*106f0*/  PRMT R33, R9.reuse, 0x7773, RZ ;  /* 0x0000777309217816 */ /* 0x040fe400000000ff */
[C---:B------:R-:W-:Y:S02]  /*10700*/  PRMT R35, R9.reuse, 0x7772, RZ ;  /* 0x0000777209237816 */ /* 0x040fe400000000ff */
[C---:B------:R-:W-:Y:S02]  /*10710*/  PRMT R37, R9.reuse, 0x7771, RZ ;  /* 0x0000777109257816 */ /* 0x040fe400000000ff */
[----:B------:R-:W-:-:S02]  /*10720*/  PRMT R39, R9, 0x7770, RZ ;  /* 0x0000777009277816 */ /* 0x000fc400000000ff */
[----:B------:R-:W-:Y:S02]  /*10730*/  ISETP.LT.AND P1, PT, R58, UR15, !P0 ;  /* 0x0000000f3a007c0c */ /* 0x000fe4000c721270 */
[----:B------:R-:W-:Y:S01]  /*10740*/  LEA.HI.X.SX32 R9, R0, R49, 0x1, P3 ;  /* 0x0000003100097211 */ /* 0x000fe200018f0eff */
[C---:B------:R-:W-:Y:S01]  /*10750*/  IMAD R0, R57.reuse, UR5, RZ ;  /* 0x0000000539007c24 */ /* 0x040fe2000f8e02ff */
[----:B------:R-:W-:Y:S02]  /*10760*/  ISETP.LT.AND P2, PT, R57, UR15, !P0 ;  /* 0x0000000f39007c0c */ /* 0x000fe4000c741270 */
[----:B0-----:R-:W-:Y:S01]  /*10770*/  IADD3 R2, P4, PT, R10, R47, RZ ;  /* 0x0000002f0a027210 */ /* 0x001fe20007f9e0ff */
[----:B------:R0:W-:Y:S01]  /*10780*/  @P5 STG.E.U8 desc[UR20][R8.64], R13 ;  /* 0x0000000d08005986 */ /* 0x0001e2000c101114 */
[C---:B------:R-:W-:Y:S02]  /*10790*/  PRMT R17, R11.reuse, 0x7773, RZ ;  /* 0x000077730b117816 */ /* 0x040fe400000000ff */
[----:B------:R-:W-:-:S02]  /*107a0*/  PRMT R19, R11, 0x7772, RZ ;  /* 0x000077720b137816 */ /* 0x000fc400000000ff */
[C---:B------:R-:W-:Y:S02]  /*107b0*/  PRMT R21, R11.reuse, 0x7771, RZ ;  /* 0x000077710b157816 */ /* 0x040fe400000000ff */
[----:B------:R-:W-:Y:S01]  /*107c0*/  PRMT R23, R11, 0x7770, RZ ;  /* 0x000077700b177816 */ /* 0x000fe200000000ff */
[----:B------:R-:W-:Y:S01]  /*107d0*/  IMAD R11, R56, UR5, RZ ;  /* 0x00000005380b7c24 */ /* 0x000fe2000f8e02ff */
[----:B-1----:R-:W-:Y:S02]  /*107e0*/  IADD3 R4, P6, PT, R0, R47, RZ ;  /* 0x0000002f00047210 */ /* 0x002fe40007fde0ff */
[-C--:B------:R-:W-:Y:S01]  /*107f0*/  LEA.HI.X.SX32 R3, R10, R49.reuse, 0x1, P4 ;  /* 0x000000310a037211 */ /* 0x080fe200020f0eff */
[----:B0-----:R-:W-:Y:S01]  /*10800*/  IMAD R13, R54, UR5, RZ ;  /* 0x00000005360d7c24 */ /* 0x001fe2000f8e02ff */
[C---:B------:R-:W-:Y:S01]  /*10810*/  ISETP.LT.AND P4, PT, R12.reuse, UR15, !P0 ;  /* 0x0000000f0c007c0c */ /* 0x040fe2000c781270 */
[----:B------:R-:W-:Y:S01]  /*10820*/  IMAD R12, R12, UR5, RZ ;  /* 0x000000050c0c7c24 */ /* 0x000fe2000f8e02ff */
[----:B------:R-:W-:Y:S01]  /*10830*/  ISETP.LT.AND P3, PT, R56, UR15, !P0 ;  /* 0x0000000f38007c0c */ /* 0x000fe2000c761270 */
[----:B------:R0:W-:Y:S01]  /*10840*/  @P1 STG.E.U8 desc[UR20][R2.64], R39 ;  /* 0x0000002702001986 */ /* 0x0001e2000c101114 */
[----:B------:R-:W-:Y:S01]  /*10850*/  LEA.HI.X.SX32 R5, R0, R49, 0x1, P6 ;  /* 0x0000003100057211 */ /* 0x000fe200030f0eff */
[----:B------:R-:W-:Y:S01]  /*10860*/  IMAD R0, R55, UR5, RZ ;  /* 0x0000000537007c24 */ /* 0x000fe2000f8e02ff */
[----:B------:R-:W-:-:S02]  /*10870*/  IADD3 R6, P5, PT, R11, R47, RZ ;  /* 0x0000002f0b067210 */ /* 0x000fc40007fbe0ff */
[C---:B------:R-:W-:Y:S01]  /*10880*/  IADD3 R10, P1, PT, R12.reuse, R47, RZ ;  /* 0x0000002f0c0a7210 */ /* 0x040fe20007f3e0ff */
[----:B------:R-:W-:Y:S01]  /*10890*/  @P2 STG.E.U8 desc[UR20][R4.64], R37 ;  /* 0x0000002504002986 */ /* 0x000fe2000c101114 */
[-C--:B------:R-:W-:Y:S02]  /*108a0*/  LEA.HI.X.SX32 R7, R11, R49.reuse, 0x1, P5 ;  /* 0x000000310b077211 */ /* 0x080fe400028f0eff */
[----:B------:R-:W-:Y:S02]  /*108b0*/  ISETP.LT.AND P2, PT, R55, UR15, !P0 ;  /* 0x0000000f37007c0c */ /* 0x000fe4000c741270 */
[----:B------:R-:W-:Y:S01]  /*108c0*/  LEA.HI.X.SX32 R11, R12, R49, 0x1, P1 ;  /* 0x000000310c0b7211 */ /* 0x000fe200008f0eff */
[----:B------:R-:W-:Y:S01]  /*108d0*/  @P3 STG.E.U8 desc[UR20][R6.64], R35 ;  /* 0x0000002306003986 */ /* 0x000fe2000c101114 */
[----:B------:R-:W-:Y:S02]  /*108e0*/  IADD3 R8, P1, PT, R0, R47, RZ ;  /* 0x0000002f00087210 */ /* 0x000fe40007f3e0ff */
[----:B------:R-:W-:Y:S01]  /*108f0*/  ISETP.LT.AND P3, PT, R54, UR15, !P0 ;  /* 0x0000000f36007c0c */ /* 0x000fe2000c761270 */
[----:B------:R1:W-:Y:S01]  /*10900*/  @P4 STG.E.U8 desc[UR20][R10.64], R33 ;  /* 0x000000210a004986 */ /* 0x0003e2000c101114 */
[C---:B------:R-:W-:Y:S01]  /*10910*/  ISETP.LT.AND P4, PT, R14.reuse, UR15, !P0 ;  /* 0x0000000f0e007c0c */ /* 0x040fe2000c781270 */
[----:B------:R-:W-:Y:S01]  /*10920*/  IMAD R14, R14, UR5, RZ ;  /* 0x000000050e0e7c24 */ /* 0x000fe2000f8e02ff */
[----:B------:R-:W-:Y:S01]  /*10930*/  LEA.HI.X.SX32 R9, R0, R49, 0x1, P1 ;  /* 0x0000003100097211 */ /* 0x000fe200008f0eff */
[----:B------:R-:W-:Y:S01]  /*10940*/  IMAD R0, R53, UR5, RZ ;  /* 0x0000000535007c24 */ /* 0x000fe2000f8e02ff */
[----:B0-----:R-:W-:Y:S01]  /*10950*/  IADD3 R2, P5, PT, R13, R47, RZ ;  /* 0x0000002f0d027210 */ /* 0x001fe20007fbe0ff */
[----:B------:R0:W2:Y:S01]  /*10960*/  LDS.128 R4, [R15+0x800] ;  /* 0x000800000f047984 */ /* 0x0000a20000000c00 */
[----:B------:R-:W-:-:S02]  /*10970*/  ISETP.LT.AND P1, PT, R53, UR15, !P0 ;  /* 0x0000000f35007c0c */ /* 0x000fc4000c721270 */
[----:B------:R-:W-:Y:S01]  /*10980*/  IADD3 R12, P6, PT, R14, R47, RZ ;  /* 0x0000002f0e0c7210 */ /* 0x000fe20007fde0ff */
[----:B------:R3:W-:Y:S01]  /*10990*/  @P2 STG.E.U8 desc[UR20][R8.64], R31 ;  /* 0x0000001f08002986 */ /* 0x0007e2000c101114 */
[----:B------:R-:W-:Y:S02]  /*109a0*/  LEA.HI.X.SX32 R3, R13, R49, 0x1, P5 ;  /* 0x000000310d037211 */ /* 0x000fe400028f0eff */
[----:B-1----:R-:W-:Y:S01]  /*109b0*/  IADD3 R10, P2, PT, R0, R47, RZ ;  /* 0x0000002f000a7210 */ /* 0x002fe20007f5e0ff */
[----:B0-----:R-:W-:Y:S01]  /*109c0*/  IMAD R15, R50, UR5, RZ ;  /* 0x00000005320f7c24 */ /* 0x001fe2000f8e02ff */
[-C--:B------:R-:W-:Y:S01]  /*109d0*/  LEA.HI.X.SX32 R13, R14, R49.reuse, 0x1, P6 ;  /* 0x000000310e0d7211 */ /* 0x080fe200030f0eff */
[----:B------:R0:W-:Y:S01]  /*109e0*/  @P3 STG.E.U8 desc[UR20][R2.64], R29 ;  /* 0x0000001d02003986 */ /* 0x0001e2000c101114 */
[----:B------:R-:W-:Y:S01]  /*109f0*/  LEA.HI.X.SX32 R11, R0, R49, 0x1, P2 ;  /* 0x00000031000b7211 */ /* 0x000fe200010f0eff */
[C---:B------:R-:W-:Y:S01]  /*10a00*/  IMAD R0, R52.reuse, UR5, RZ ;  /* 0x0000000534007c24 */ /* 0x040fe2000f8e02ff */
[----:B------:R-:W-:Y:S01]  /*10a10*/  ISETP.LT.AND P3, PT, R52, UR15, !P0 ;  /* 0x0000000f34007c0c */ /* 0x000fe2000c761270 */
[----:B------:R1:W-:Y:S01]  /*10a20*/  @P4 STG.E.U8 desc[UR20][R12.64], R27 ;  /* 0x0000001b0c004986 */ /* 0x0003e2000c101114 */
[C---:B------:R-:W-:Y:S01]  /*10a30*/  IMAD R14, R51.reuse, UR5, RZ ;  /* 0x00000005330e7c24 */ /* 0x040fe2000f8e02ff */
[----:B------:R-:W-:-:S02]  /*10a40*/  ISETP.LT.AND P2, PT, R51, UR15, !P0 ;  /* 0x0000000f33007c0c */ /* 0x000fc4000c741270 */
[----:B------:R4:W-:Y:S01]  /*10a50*/  @P1 STG.E.U8 desc[UR20][R10.64], R25 ;  /* 0x000000190a001986 */ /* 0x0009e2000c101114 */
[----:B---3--:R-:W-:Y:S02]  /*10a60*/  IADD3 R8, P1, PT, R0, R47, RZ ;  /* 0x0000002f00087210 */ /* 0x008fe40007f3e0ff */
[----:B------:R-:W-:Y:S02]  /*10a70*/  ISETP.LT.AND P4, PT, R50, UR15, !P0 ;  /* 0x0000000f32007c0c */ /* 0x000fe4000c781270 */
[----:B------:R-:W-:Y:S01]  /*10a80*/  LEA.HI.X.SX32 R9, R0, R49, 0x1, P1 ;  /* 0x0000003100097211 */ /* 0x000fe200008f0eff */
[----:B------:R-:W-:Y:S01]  /*10a90*/  IMAD R0, R48, UR5, RZ ;  /* 0x0000000530007c24 */ /* 0x000fe2000f8e02ff */
[CC--:B0-----:R-:W-:Y:S02]  /*10aa0*/  IADD3 R2, P5, PT, R14.reuse, R47.reuse, RZ ;  /* 0x0000002f0e027210 */ /* 0x0c1fe40007fbe0ff */
[----:B-1----:R-:W-:Y:S01]  /*10ab0*/  IADD3 R12, P6, PT, R15, R47, RZ ;  /* 0x0000002f0f0c7210 */ /* 0x002fe20007fde0ff */
[----:B------:R0:W-:Y:S01]  /*10ac0*/  @P3 STG.E.U8 desc[UR20][R8.64], R23 ;  /* 0x0000001708003986 */ /* 0x0001e2000c101114 */
[----:B------:R-:W-:-:S02]  /*10ad0*/  LEA.HI.X.SX32 R3, R14, R49, 0x1, P5 ;  /* 0x000000310e037211 */ /* 0x000fc400028f0eff */
[----:B----4-:R-:W-:Y:S02]  /*10ae0*/  IADD3 R10, P3, PT, R0, R47, RZ ;  /* 0x0000002f000a7210 */ /* 0x010fe40007f7e0ff */
[----:B------:R-:W-:Y:S01]  /*10af0*/  ISETP.LT.AND P1, PT, R48, UR15, !P0 ;  /* 0x0000000f30007c0c */ /* 0x000fe2000c721270 */
[----:B------:R1:W-:Y:S01]  /*10b00*/  @P2 STG.E.U8 desc[UR20][R2.64], R21 ;  /* 0x0000001502002986 */ /* 0x0003e2000c101114 */
[-C--:B------:R-:W-:Y:S01]  /*10b10*/  LEA.HI.X.SX32 R13, R15, R49.reuse, 0x1, P6 ;  /* 0x000000310f0d7211 */ /* 0x080fe200030f0eff */
[----:B------:R-:W-:Y:S01]  /*10b20*/  IMAD R15, R46, UR5, RZ ;  /* 0x000000052e0f7c24 */ /* 0x000fe2000f8e02ff */
[----:B------:R-:W-:Y:S01]  /*10b30*/  LEA.HI.X.SX32 R11, R0, R49, 0x1, P3 ;  /* 0x00000031000b7211 */ /* 0x000fe200018f0eff */
[----:B------:R-:W-:Y:S01]  /*10b40*/  IMAD R0, R44, UR5, RZ ;  /* 0x000000052c007c24 */ /* 0x000fe2000f8e02ff */
[----:B------:R-:W-:Y:S01]  /*10b50*/  ISETP.LT.AND P2, PT, R46, UR15, !P0 ;  /* 0x0000000f2e007c0c */ /* 0x000fe2000c741270 */
[----:B------:R3:W-:Y:S01]  /*10b60*/  @P4 STG.E.U8 desc[UR20][R12.64], R19 ;  /* 0x000000130c004986 */ /* 0x0007e2000c101114 */
[----:B------:R-:W-:-:S02]  /*10b70*/  IADD3 R14, P4, PT, R15, R47, RZ ;  /* 0x0000002f0f0e7210 */ /* 0x000fc40007f9e0ff */
[----:B0-----:R-:W-:Y:S02]  /*10b80*/  IADD3 R8, P5, PT, R0, R47, RZ ;  /* 0x0000002f00087210 */ /* 0x001fe40007fbe0ff */
[-C--:B------:R-:W-:Y:S01]  /*10b90*/  LEA.HI.X.SX32 R15, R15, R49.reuse, 0x1, P4 ;  /* 0x000000310f0f7211 */ /* 0x080fe200020f0eff */
[----:B-1----:R-:W-:Y:S01]  /*10ba0*/  IMAD R3, R42, UR5, RZ ;  /* 0x000000052a037c24 */ /* 0x002fe2000f8e02ff */
[----:B------:R-:W-:Y:S01]  /*10bb0*/  LEA.HI.X.SX32 R9, R0, R49, 0x1, P5 ;  /* 0x0000003100097211 */ /* 0x000fe200028f0eff */
[----:B------:R-:W-:Y:S01]  /*10bc0*/  IMAD R0, R40, UR5, RZ ;  /* 0x0000000528007c24 */ /* 0x000fe2000f8e02ff */
[----:B------:R-:W-:Y:S01]  /*10bd0*/  ISETP.LT.AND P3, PT, R44, UR15, !P0 ;  /* 0x0000000f2c007c0c */ /* 0x000fe2000c761270 */
[----:B------:R0:W-:Y:S01]  /*10be0*/  @P1 STG.E.U8 desc[UR20][R10.64], R17 ;  /* 0x000000110a001986 */ /* 0x0001e2000c101114 */
[----:B------:R-:W-:Y:S01]  /*10bf0*/  IADD3 R2, P4, PT, R3, R47, RZ ;  /* 0x0000002f03027210 */ /* 0x000fe20007f9e0ff */
[----:B---3--:R-:W-:Y:S01]  /*10c00*/  IMAD R13, R38, UR5, RZ ;  /* 0x00000005260d7c24 */ /* 0x008fe2000f8e02ff */
[----:B--2---:R-:W-:-:S02]  /*10c10*/  PRMT R23, R4, 0x7770, RZ ;  /* 0x0000777004177816 */ /* 0x004fc400000000ff */
[----:B------:R-:W-:Y:S02]  /*10c20*/  ISETP.LT.AND P1, PT, R42, UR15, !P0 ;  /* 0x0000000f2a007c0c */ /* 0x000fe4000c721270 */
[----:B------:R-:W-:Y:S01]  /*10c30*/  LEA.HI.X.SX32 R3, R3, R49, 0x1, P4 ;  /* 0x0000003103037211 */ /* 0x000fe200020f0eff */
[----:B------:R1:W-:Y:S01]  /*10c40*/  @P2 STG.E.U8 desc[UR20][R14.64], R23 ;  /* 0x000000170e002986 */ /* 0x0003e2000c101114 */
[----:B------:R-:W-:Y:S02]  /*10c50*/  ISETP.LT.AND P2, PT, R40, UR15, !P0 ;  /* 0x0000000f28007c0c */ /* 0x000fe4000c741270 */
[----:B------:R-:W-:Y:S02]  /*10c60*/  PRMT R19, R4, 0x7771, RZ ;  /* 0x0000777104137816 */ /* 0x000fe400000000ff */
[----:B0-----:R-:W-:Y:S02]  /*10c70*/  IADD3 R10, P4, PT, R0, R47, RZ ;  /* 0x0000002f000a7210 */ /* 0x001fe40007f9e0ff */
[----:B------:R-:W-:Y:S01]  /*10c80*/  PRMT R21, R4, 0x7772, RZ ;  /* 0x0000777204157816 */ /* 0x000fe200000000ff */
[----:B------:R0:W-:Y:S01]  /*10c90*/  @P3 STG.E.U8 desc[UR20][R8.64], R19 ;  /* 0x0000001308003986 */ /* 0x0001e2000c101114 */
[----:B------:R-:W-:Y:S01]  /*10ca0*/  LEA.HI.X.SX32 R11, R0, R49, 0x1, P4 ;  /* 0x00000031000b7211 */ /* 0x000fe200020f0eff */
[----:B------:R-:W-:Y:S01]  /*10cb0*/  IMAD R0, R36, UR5, RZ ;  /* 0x0000000524007c24 */ /* 0x000fe2000f8e02ff */
[----:B------:R-:W-:Y:S01]  /*10cc0*/  ISETP.LT.AND P3, PT, R38, UR15, !P0 ;  /* 0x0000000f26007c0c */ /* 0x000fe2000c761270 */
[----:B------:R2:W-:Y:S01]  /*10cd0*/  @P1 STG.E.U8 desc[UR20][R2.64], R21 ;  /* 0x0000001502001986 */ /* 0x0005e2000c101114 */
[----:B------:R-:W-:Y:S01]  /*10ce0*/  ISETP.LT.AND P1, PT, R36, UR15, !P0 ;  /* 0x0000000f24007c0c */ /* 0x000fe2000c721270 */
[----:B-1----:R-:W-:Y:S01]  /*10cf0*/  IMAD R14, R30, UR5, RZ ;  /* 0x000000051e0e7c24 */ /* 0x002fe2000f8e02ff */
[----:B------:R-:W-:-:S02]  /*10d00*/  IADD3 R12, P5, PT, R13, R47, RZ ;  /* 0x0000002f0d0c7210 */ /* 0x000fc40007fbe0ff */
[----:B------:R-:W-:Y:S02]  /*10d10*/  PRMT R17, R5, 0x7770, RZ ;  /* 0x0000777005117816 */ /* 0x000fe400000000ff */
[----:B------:R-:W-:Y:S02]  /*10d20*/  LEA.HI.X.SX32 R13, R13, R49, 0x1, P5 ;  /* 0x000000310d0d7211 */ /* 0x000fe400028f0eff */
[----:B0-----:R-:W-:Y:S01]  /*10d30*/  PRMT R19, R4, 0x7773, RZ ;  /* 0x0000777304137816 */ /* 0x001fe200000000ff */
[----:B------:R-:W-:Y:S01]  /*10d40*/  IMAD R4, R32, UR5, RZ ;  /* 0x0000000520047c24 */ /* 0x000fe2000f8e02ff */
[C---:B------:R-:W-:Y:S02]  /*10d50*/  IADD3 R8, P4, PT, R0.reuse, R47, RZ ;  /* 0x0000002f00087210 */ /* 0x040fe40007f9e0ff */
[----:B------:R-:W-:Y:S01]  /*10d60*/  PRMT R15, R5, 0x7771, RZ ;  /* 0x00007771050f7816 */ /* 0x000fe200000000ff */
[----:B------:R0:W-:Y:S01]  /*10d70*/  @P2 STG.E.U8 desc[UR20][R10.64], R19 ;  /* 0x000000130a002986 */ /* 0x0001e2000c101114 */
[----:B------:R-:W-:Y:S01]  /*10d80*/  LEA.HI.X.SX32 R9, R0, R49, 0x1, P4 ;  /* 0x0000003100097211 */ /* 0x000fe200020f0eff */
[C---:B------:R-:W-:Y:S01]  /*10d90*/  IMAD R0, R34.reuse, UR5, RZ ;  /* 0x0000000522007c24 */ /* 0x040fe2000f8e02ff */
[----:B------:R-:W-:Y:S01]  /*10da0*/  ISETP.LT.AND P2, PT, R34, UR15, !P0 ;  /* 0x0000000f22007c0c */ /* 0x000fe2000c741270 */
[----:B------:R1:W-:Y:S01]  /*10db0*/  @P3 STG.E.U8 desc[UR20][R12.64], R17 ;  /* 0x000000110c003986 */ /* 0x0003e2000c101114 */
[----:B------:R-:W-:-:S02]  /*10dc0*/  ISETP.LT.AND P3, PT, R32, UR15, !P0 ;  /* 0x0000000f20007c0c */ /* 0x000fc4000c761270 */
[----:B--2---:R-:W-:Y:S01]  /*10dd0*/  IADD3 R2, P4, PT, R0, R47, RZ ;  /* 0x0000002f00027210 */ /* 0x004fe20007f9e0ff */
[----:B------:R2:W-:Y:S01]  /*10de0*/  @P1 STG.E.U8 desc[UR20][R8.64], R15 ;  /* 0x0000000f08001986 */ /* 0x0005e2000c101114 */
[----:B------:R-:W-:Y:S02]  /*10df0*/  ISETP.LT.AND P1, PT, R30, UR15, !P0 ;  /* 0x0000000f1e007c0c */ /* 0x000fe4000c721270 */
[----:B------:R-:W-:Y:S01]  /*10e00*/  LEA.HI.X.SX32 R3, R0, R49, 0x1, P4 ;  /* 0x0000003100037211 */ /* 0x000fe200020f0eff */
[----:B------:R-:W-:Y:S01]  /*10e10*/  IMAD R0, R28, UR5, RZ ;  /* 0x000000051c007c24 */ /* 0x000fe2000f8e02ff */
[----:B0-----:R-:W-:Y:S02]  /*10e20*/  IADD3 R10, P5, PT, R4, R47, RZ ;  /* 0x0000002f040a7210 */ /* 0x001fe40007fbe0ff */
[----:B------:R-:W-:Y:S01]  /*10e30*/  ISETP.LT.AND P4, PT, R28, UR15, !P0 ;  /* 0x0000000f1c007c0c */ /* 0x000fe2000c781270 */
[----:B-1----:R-:W-:Y:S01]  /*10e40*/  IMAD R12, R24, UR5, RZ ;  /* 0x00000005180c7c24 */ /* 0x002fe2000f8e02ff */
[----:B------:R-:W-:-:S02]  /*10e50*/  PRMT R13, R5, 0x7772, RZ ;  /* 0x00007772050d7816 */ /* 0x000fc400000000ff */
[----:B------:R-:W-:Y:S02]  /*10e60*/  LEA.HI.X.SX32 R11, R4, R49, 0x1, P5 ;  /* 0x00000031040b7211 */ /* 0x000fe400028f0eff */
[----:B------:R-:W-:Y:S01]  /*10e70*/  PRMT R19, R5, 0x7773, RZ ;  /* 0x0000777305137816 */ /* 0x000fe200000000ff */
[----:B------:R0:W-:Y:S01]  /*10e80*/  @P2 STG.E.U8 desc[UR20][R2.64], R13 ;  /* 0x0000000d02002986 */ /* 0x0001e2000c101114 */
[-C--:B------:R-:W-:Y:S02]  /*10e90*/  IADD3 R4, P2, PT, R14, R47.reuse, RZ ;  /* 0x0000002f0e047210 */ /* 0x080fe40007f5e0ff */
[----:B--2---:R-:W-:Y:S01]  /*10ea0*/  IADD3 R8, P5, PT, R0, R47, RZ ;  /* 0x0000002f00087210 */ /* 0x004fe20007fbe0ff */
[----:B------:R-:W-:Y:S01]  /*10eb0*/  @P3 STG.E.U8 desc[UR20][R10.64], R19 ;  /* 0x000000130a003986 */ /* 0x000fe2000c101114 */
[----:B------:R-:W-:Y:S01]  /*10ec0*/  LEA.HI.X.SX32 R5, R14, R49, 0x1, P2 ;  /* 0x000000310e057211 */ /* 0x000fe200010f0eff */
[----:B------:R-:W-:Y:S01]  /*10ed0*/  IMAD R14, R20, UR5, RZ ;  /* 0x00000005140e7c24 */ /* 0x000fe2000f8e02ff */
[----:B------:R-:W-:-:S02]  /*10ee0*/  PRMT R15, R6, 0x7770, RZ ;  /* 0x00007770060f7816 */ /* 0x000fc400000000ff */
[----:B------:R-:W-:Y:S01]  /*10ef0*/  LEA.HI.X.SX32 R9, R0, R49, 0x1, P5 ;  /* 0x0000003100097211 */ /* 0x000fe200028f0eff */
[----:B------:R-:W-:Y:S01]  /*10f00*/  IMAD R0, R26, UR5, RZ ;  /* 0x000000051a007c24 */ /* 0x000fe2000f8e02ff */
[----:B------:R-:W-:Y:S01]  /*10f10*/  PRMT R17, R6, 0x7771, RZ ;  /* 0x0000777106117816 */ /* 0x000fe200000000ff */
[----:B------:R1:W-:Y:S01]  /*10f20*/  @P1 STG.E.U8 desc[UR20][R4.64], R15 ;  /* 0x0000000f04001986 */ /* 0x0003e2000c101114 */
[----:B0-----:R-:W-:Y:S01]  /*10f30*/  IMAD R13, R22, UR5, RZ ;  /* 0x00000005160d7c24 */ /* 0x001fe2000f8e02ff */
[----:B------:R-:W-:Y:S02]  /*10f40*/  ISETP.LT.AND P5, PT, R26, UR15, !P0 ;  /* 0x0000000f1a007c0c */ /* 0x000fe4000c7a1270 */
[----:B------:R0:W-:Y:S01]  /*10f50*/  @P4 STG.E.U8 desc[UR20][R8.64], R17 ;  /* 0x0000001108004986 */ /* 0x0001e2000c101114 */
[----:B------:R-:W-:Y:S02]  /*10f60*/  IADD3 R2, P6, PT, R0, R47, RZ ;  /* 0x0000002f00027210 */ /* 0x000fe40007fde0ff */
[----:B------:R-:W-:-:S02]  /*10f70*/  ISETP.LT.AND P4, PT, R24, UR15, !P0 ;  /* 0x0000000f18007c0c */ /* 0x000fc4000c781270 */
[C---:B------:R-:W-:Y:S01]  /*10f80*/  ISETP.LT.AND P1, PT, R16.reuse, UR15, !P0 ;  /* 0x0000000f10007c0c */ /* 0x040fe2000c721270 */
[----:B------:R-:W-:Y:S01]  /*10f90*/  IMAD R16, R16, UR5, RZ ;  /* 0x0000000510107c24 */ /* 0x000fe2000f8e02ff */
[----:B------:R-:W-:Y:S01]  /*10fa0*/  LEA.HI.X.SX32 R3, R0, R49, 0x1, P6 ;  /* 0x0000003100037211 */ /* 0x000fe200030f0eff */
[----:B-1----:R-:W-:Y:S01]  /*10fb0*/  IMAD R15, R18, UR5, RZ ;  /* 0x00000005120f7c24 */ /* 0x002fe2000f8e02ff */
[-C--:B------:R-:W-:Y:S02]  /*10fc0*/  IADD3 R4, P2, PT, R12, R47.reuse, RZ ;  /* 0x0000002f0c047210 */ /* 0x080fe40007f5e0ff */
[-C--:B------:R-:W-:Y:S02]  /*10fd0*/  IADD3 R10, P6, PT, R14, R47.reuse, RZ ;  /* 0x0000002f0e0a7210 */ /* 0x080fe40007fde0ff */
[----:B0-----:R-:W-:Y:S02]  /*10fe0*/  IADD3 R8, P3, PT, R13, R47, RZ ;  /* 0x0000002f0d087210 */ /* 0x001fe40007f7e0ff */
[----:B------:R-:W-:-:S02]  /*10ff0*/  LEA.HI.X.SX32 R5, R12, R49, 0x1, P2 ;  /* 0x000000310c057211 */ /* 0x000fc400010f0eff */
[----:B------:R-:W-:Y:S02]  /*11000*/  IADD3 R12, P2, PT, R15, R47, RZ ;  /* 0x0000002f0f0c7210 */ /* 0x000fe40007f5e0ff */
[-C--:B------:R-:W-:Y:S02]  /*11010*/  LEA.HI.X.SX32 R9, R13, R49.reuse, 0x1, P3 ;  /* 0x000000310d097211 */ /* 0x080fe400018f0eff */
[----:B------:R-:W-:Y:S02]  /*11020*/  ISETP.LT.AND P3, PT, R22, UR15, !P0 ;  /* 0x0000000f16007c0c */ /* 0x000fe4000c761270 */
[----:B------:R-:W-:Y:S02]  /*11030*/  LEA.HI.X.SX32 R13, R15, R49, 0x1, P2 ;  /* 0x000000310f0d7211 */ /* 0x000fe400010f0eff */
[----:B------:R-:W-:Y:S02]  /*11040*/  ISETP.LT.AND P2, PT, R20, UR15, !P0 ;  /* 0x0000000f14007c0c */ /* 0x000fe4000c741270 */
[----:B------:R-:W-:-:S02]  /*11050*/  ISETP.LT.AND P0, PT, R18, UR15, !P0 ;  /* 0x0000000f12007c0c */ /* 0x000fc4000c701270 */
[----:B------:R-:W-:Y:S02]  /*11060*/  LEA.HI.X.SX32 R11, R14, R49, 0x1, P6 ;  /* 0x000000310e0b7211 */ /* 0x000fe400030f0eff */
[----:B------:R-:W-:Y:S02]  /*11070*/  PRMT R25, R6, 0x7772, RZ ;  /* 0x0000777206197816 */ /* 0x000fe400000000ff */
[----:B------:R-:W-:Y:S02]  /*11080*/  IADD3 R14, P6, PT, R16, R47, RZ ;  /* 0x0000002f100e7210 */ /* 0x000fe40007fde0ff */
[----:B------:R-:W-:Y:S01]  /*11090*/  PRMT R23, R6, 0x7773, RZ ;  /* 0x0000777306177816 */ /* 0x000fe200000000ff */
[----:B------:R0:W-:Y:S01]  /*110a0*/  @P5 STG.E.U8 desc[UR20][R2.64], R25 ;  /* 0x0000001902005986 */ /* 0x0001e2000c101114 */
[C---:B------:R-:W-:Y:S02]  /*110b0*/  PRMT R17, R7.reuse, 0x7773, RZ ;  /* 0x0000777307117816 */ /* 0x040fe400000000ff */
[C---:B------:R-:W-:Y:S01]  /*110c0*/  PRMT R19, R7.reuse, 0x7772, RZ ;  /* 0x0000777207137816 */ /* 0x040fe200000000ff */
[----:B------:R0:W-:Y:S01]  /*110d0*/  @P4 STG.E.U8 desc[UR20][R4.64], R23 ;  /* 0x0000001704004986 */ /* 0x0001e2000c101114 */
[----:B------:R-:W-:-:S02]  /*110e0*/  PRMT R21, R7, 0x7771, RZ ;  /* 0x0000777107157816 */ /* 0x000fc400000000ff */
[----:B------:R-:W-:Y:S02]  /*110f0*/  PRMT R7, R7, 0x7770, RZ ;  /* 0x0000777007077816 */ /* 0x000fe400000000ff */
[----:B------:R-:W-:-:S03]  /*11100*/  LEA.HI.X.SX32 R15, R16, R49, 0x1, P6 ;  /* 0x00000031100f7211 */ /* 0x000fc600030f0eff */
[----:B------:R0:W-:Y:S04]  /*11110*/  @P3 STG.E.U8 desc[UR20][R8.64], R7 ;  /* 0x0000000708003986 */ /* 0x0001e8000c101114 */
[----:B------:R0:W-:Y:S04]  /*11120*/  @P2 STG.E.U8 desc[UR20][R10.64], R21 ;  /* 0x000000150a002986 */ /* 0x0001e8000c101114 */
[----:B------:R0:W-:Y:S04]  /*11130*/  @P0 STG.E.U8 desc[UR20][R12.64], R19 ;  /* 0x000000130c000986 */ /* 0x0001e8000c101114 */
[----:B------:R0:W-:Y:S01]  /*11140*/  @P1 STG.E.U8 desc[UR20][R14.64], R17 ;  /* 0x000000110e001986 */ /* 0x0001e2000c101114 */
[----:B------:R-:W-:Y:S06]  /*11150*/  BAR.SYNC.DEFER_BLOCKING 0x0 ;  /* 0x0000000000007b1d */ /* 0x000fec0000010000 */
[----:B------:R-:W-:Y:S05]  /*11160*/  BRA.U UP0, `(.L_x_13) ;  /* 0x0000000100a07547 */ /* 0x000fea000b800000 */
[----:B------:R-:W1:Y:S01]  /*11170*/  S2UR UR5, SR_CgaCtaId ;  /* 0x00000000000579c3 */ /* 0x000e620000008800 */
[----:B------:R-:W-:Y:S01]  /*11180*/  NOP ;  /* 0x0000000000007918 */ /* 0x000fe20000000000 */
[----:B------:R-:W-:Y:S01]  /*11190*/  UMOV UR4, 0x50 ;  /* 0x0000005000047882 */ /* 0x000fe20000000000 */
[----:B------:R-:W-:Y:S02]  /*111a0*/  IMAD.U32 R0, RZ, RZ, UR8 ;  /* 0x00000008ff007e24 */ /* 0x000fe4000f8e00ff */
[----:B0-----:R-:W-:Y:S02]  /*111b0*/  IMAD.MOV.U32 R3, RZ, RZ, 0x3 ;  /* 0x00000003ff037424 */ /* 0x001fe400078e00ff */
[----:B------:R-:W-:Y:S01]  /*111c0*/  IMAD.MOV.U32 R7, RZ, RZ, 0x1 ;  /* 0x00000001ff077424 */ /* 0x000fe200078e00ff */
[----:B------:R-:W-:-:S04]  /*111d0*/  LOP3.LUT R0, R0, 0xffff, RZ, 0xc0, !PT ;  /* 0x0000ffff00007812 */ /* 0x000fc800078ec0ff */
[----:B------:R-:W-:-:S05]  /*111e0*/  SHF.R.U32.HI R0, RZ, 0x5, R0 ;  /* 0x00000005ff007819 */ /* 0x000fca0000011600 */
[----:B------:R-:W-:Y:S01]  /*111f0*/  VIADD R2, R0, 0x10 ;  /* 0x0000001000027836 */ /* 0x000fe20000000000 */
[----:B------:R-:W-:Y:S01]  /*11200*/  SHF.L.U32 R0, R3, R0, RZ ;  /* 0x0000000003007219 */ /* 0x000fe200000006ff */
[----:B-1----:R-:W-:-:S03]  /*11210*/  ULEA UR6, UR5, UR4, 0x18 ;  /* 0x0000000405067291 */ /* 0x002fc6000f8ec0ff */
[----:B------:R-:W-:-:S04]  /*11220*/  SHF.L.U32 R3, R7, R2, RZ ;  /* 0x0000000207037219 */ /* 0x000fc800000006ff */
[----:B------:R-:W-:Y:S02]  /*11230*/  LOP3.LUT R0, R3, R0, RZ, 0xfc, !PT ;  /* 0x0000000003007212 */ /* 0x000fe400078efcff */
[----:B------:R-:W0:Y:S02]  /*11240*/  LDS R5, [UR6] ;  /* 0x00000006ff057984 */ /* 0x000e240008000800 */
[C---:B------:R-:W-:Y:S02]  /*11250*/  LOP3.LUT R2, R0.reuse, 0xffff, RZ, 0xc0, !PT ;  /* 0x0000ffff00027812 */ /* 0x040fe400078ec0ff */
[----:B0-----:R-:W-:-:S04]  /*11260*/  LOP3.LUT R3, R0, 0xffff, R5, 0x80, !PT ;  /* 0x0000ffff00037812 */ /* 0x001fc800078e8005 */
[----:B------:R-:W-:-:S13]  /*11270*/  ISETP.NE.AND P0, PT, R3, R2, PT ;  /* 0x000000020300720c */ /* 0x000fda0003f05270 */
[----:B------:R-:W-:Y:S05]  /*11280*/  @P0 BRA `(.L_x_14) ;  /* 0x0000000000500947 */ /* 0x000fea0003800000 */
[----:B------:R-:W-:Y:S02]  /*11290*/  SHF.R.U32.HI R5, RZ, 0x10, R5 ;  /* 0x00000010ff057819 */ /* 0x000fe40000011605 */
[----:B------:R-:W-:-:S04]  /*112a0*/  SHF.R.U32.HI R2, RZ, 0x10, R0 ;  /* 0x00000010ff027819 */ /* 0x000fc80000011600 */
[----:B------:R-:W-:-:S04]  /*112b0*/  LOP3.LUT R5, R5, R2, RZ, 0xc0, !PT ;  /* 0x0000000205057212 */ /* 0x000fc800078ec0ff */
[----:B------:R-:W-:-:S13]  /*112c0*/  ISETP.NE.AND P0, PT, R5, R2, PT ;  /* 0x000000020500720c */ /* 0x000fda0003f05270 */
[----:B------:R-:W-:Y:S05]  /*112d0*/  @P0 BRA `(.L_x_15) ;  /* 0x0000000000300947 */ /* 0x000fea0003800000 */
[----:B------:R-:W-:Y:S01]  /*112e0*/  R2UR UR4, R0 ;  /* 0x00000000000472ca */ /* 0x000fe200000e0000 */
[----:B------:R-:W-:Y:S01]  /*112f0*/  VOTEU.ANY UR5, UPT, PT ;  /* 0x0000000000057886 */ /* 0x000fe200038e0100 */
[----:B------:R-:W0:Y:S01]  /*11300*/  S2R R0, SR_LANEID ;  /* 0x0000000000007919 */ /* 0x000e220000000000 */
[----:B------:R-:W-:-:S10]  /*11310*/  UFLO.U32 UR5, UR5 ;  /* 0x00000005000572bd */ /* 0x000fd400080e0000 */
[----:B------:R-:W-:-:S06]  /*11320*/  ULOP3.LUT UR4, URZ, UR4, URZ, 0x33, !UPT ;  /* 0x00000004ff047292 */ /* 0x000fcc000f8e33ff */
[----:B------:R-:W-:-:S04]  /*11330*/  IMAD.U32 R2, RZ, RZ, UR4 ;  /* 0x00000004ff027e24 */ /* 0x000fc8000f8e00ff */
[----:B------:R-:W1:Y:S02]  /*11340*/  REDUX UR7, R2 ;  /* 0x00000000020773c4 */ /* 0x000e640000000000 */
[----:B------:R2:W-:Y:S01]  /*11350*/  UTCATOMSWS.AND URZ, UR4 ;  /* 0x0000000400ff79e3 */ /* 0x0005e20008000000 */
[----:B0-----:R-:W-:Y:S01]  /*11360*/  ISETP.EQ.U32.AND P0, PT, R0, UR5, PT ;  /* 0x0000000500007c0c */ /* 0x001fe2000bf02070 */
[----:B-1----:R-:W-:-:S12]  /*11370*/  IMAD.U32 R0, RZ, RZ, UR7 ;  /* 0x00000007ff007e24 */ /* 0x002fd8000f8e00ff */
[----:B------:R2:W-:Y:S01]  /*11380*/  @P0 ATOMS.AND RZ, [UR6], R0 ;  /* 0x00000000ffff098c */ /* 0x0005e2000a800006 */
[----:B------:R-:W-:Y:S05]  /*11390*/  BRA `(.L_x_13) ;  /* 0x0000000000147947 */ /* 0x000fea0003800000 */
.L_x_15:
[----:B------:R-:W-:-:S07]  /*113a0*/  MOV R2, 0x113c0 ;  /* 0x000113c000027802 */ /* 0x000fce0000000f00 */
[----:B------:R-:W-:Y:S05]  /*113b0*/  CALL.REL.NOINC `($__internal_0_$__cuda_sm10x_tcgen05_guardrail_trap_col_being_dealloced_not_returned_by_alloc) ;  /* 0x00000000002c7944 */ /* 0x000fea0003c00000 */
[----:B------:R-:W-:Y:S05]  /*113c0*/  BRA `(.L_x_13) ;  /* 0x0000000000087947 */ /* 0x000fea0003800000 */
.L_x_14:
[----:B------:R-:W-:-:S07]  /*113d0*/  MOV R2, 0x113f0 ;  /* 0x000113f000027802 */ /* 0x000fce0000000f00 */
[----:B------:R-:W-:Y:S05]  /*113e0*/  CALL.REL.NOINC `($__internal_2_$__cuda_sm10x_tcgen05_guardrail_trap_unallocated_columns_being_dealloced) ;  /* 0x0000000000387944 */ /* 0x000fea0003c00000 */
.L_x_13:
[----:B------:R-:W-:Y:S01]  /*113f0*/  NOP ;  /* 0x0000000000007918 */ /* 0x000fe20000000000 */
[----:B--2---:R-:W-:Y:S05]  /*11400*/  EXIT ;  /* 0x000000000000794d */ /* 0x004fea0003800000 */
.L_x_8:
[----:B------:R-:W0:Y:S02]  /*11410*/  SYNCS.PHASECHK.TRANS64.TRYWAIT P3, [UR6], R101 ;  /* 0x00000065ff0075a7 */ /* 0x000e240008061106 */
[----:B0-----:R-:W-:Y:S05]  /*11420*/  @!P3 BRA `(.L_x_8) ;  /* 0xfffffffc00f8b947 */ /* 0x001fea000383ffff */
[----:B------:R-:W-:Y:S05]  /*11430*/  BRA `(.L_x_16) ;  /* 0xffffffa4003c7947 */ /* 0x000fea000383ffff */
.L_x_12:
[----:B------:R-:W1:Y:S02]  /*11440*/  SYNCS.PHASECHK.TRANS64.TRYWAIT P0, [UR6], R2 ;  /* 0x00000002ff0075a7 */ /* 0x000e640008001106 */
[----:B-1----:R-:W-:Y:S05]  /*11450*/  @!P0 BRA `(.L_x_12) ;  /* 0xfffffffc00f88947 */ /* 0x002fea000383ffff */
[----:B------:R-:W-:Y:S05]  /*11460*/  BRA `(.L_x_11) ;  /* 0xffffffe400bc7947 */ /* 0x000fea000383ffff */
        .weak           $__internal_0_$__cuda_sm10x_tcgen05_guardrail_trap_col_being_dealloced_not_returned_by_alloc
        .type           $__internal_0_$__cuda_sm10x_tcgen05_guardrail_trap_col_being_dealloced_not_returned_by_alloc,@function
        .size           $__internal_0_$__cuda_sm10x_tcgen05_guardrail_trap_col_being_dealloced_not_returned_by_alloc,($__internal_1_$__cuda_sm10x_tcgen05_guardrail_trap_phase_invalid_during_alloc - $__internal_0_$__cuda_sm10x_tcgen05_guardrail_trap_col_being_dealloced_not_returned_by_alloc)
$__internal_0_$__cuda_sm10x_tcgen05_guardrail_trap_col_being_dealloced_not_returned_by_alloc:
[----:B------:R-:W-:Y:S05]  /*11470*/  BPT.TRAP 0x1 ;  /* 0x000000040000795c */ /* 0x000fea0000300000 */
[----:B------:R-:W-:-:S04]  /*11480*/  IMAD.MOV.U32 R3, RZ, RZ, 0x0 ;  /* 0x00000000ff037424 */ /* 0x000fc800078e00ff */
[----:B------:R-:W-:Y:S05]  /*11490*/  RET.REL.NODEC R2 `(matmul_kernel) ;  /* 0xfffffee802d87950 */ /* 0x000fea0003c3ffff */
        .weak           $__internal_1_$__cuda_sm10x_tcgen05_guardrail_trap_phase_invalid_during_alloc
        .type           $__internal_1_$__cuda_sm10x_tcgen05_guardrail_trap_phase_invalid_during_alloc,@function
        .size           $__internal_1_$__cuda_sm10x_tcgen05_guardrail_trap_phase_invalid_during_alloc,($__internal_2_$__cuda_sm10x_tcgen05_guardrail_trap_unallocated_columns_being_dealloced - $__internal_1_$__cuda_sm10x_tcgen05_guardrail_trap_phase_invalid_during_alloc)
$__internal_1_$__cuda_sm10x_tcgen05_guardrail_trap_phase_invalid_during_alloc:
[----:B------:R-:W-:Y:S05]  /*114a0*/  BPT.TRAP 0x1 ;  /* 0x000000040000795c */ /* 0x000fea0000300000 */
[----:B------:R-:W-:-:S04]  /*114b0*/  IMAD.MOV.U32 R3, RZ, RZ, 0x0 ;  /* 0x00000000ff037424 */ /* 0x000fc800078e00ff */
[----:B------:R-:W-:Y:S05]  /*114c0*/  RET.REL.NODEC R2 `(matmul_kernel) ;  /* 0xfffffee802cc7950 */ /* 0x000fea0003c3ffff */
        .weak           $__internal_2_$__cuda_sm10x_tcgen05_guardrail_trap_unallocated_columns_being_dealloced
        .type           $__internal_2_$__cuda_sm10x_tcgen05_guardrail_trap_unallocated_columns_being_dealloced,@function
        .size           $__internal_2_$__cuda_sm10x_tcgen05_guardrail_trap_unallocated_columns_being_dealloced,(.L_x_20 - $__internal_2_$__cuda_sm10x_tcgen05_guardrail_trap_unallocated_columns_being_dealloced)
$__internal_2_$__cuda_sm10x_tcgen05_guardrail_trap_unallocated_columns_being_dealloced:
[----:B------:R-:W-:Y:S05]  /*114d0*/  BPT.TRAP 0x1 ;  /* 0x000000040000795c */ /* 0x000fea0000300000 */
[----:B------:R-:W-:-:S04]  /*114e0*/  IMAD.MOV.U32 R3, RZ, RZ, 0x0 ;  /* 0x00000000ff037424 */ /* 0x000fc800078e00ff */
[----:B------:R-:W-:Y:S05]  /*114f0*/  RET.REL.NODEC R2 `(matmul_kernel) ;  /* 0xfffffee802c07950 */ /* 0x000fea0003c3ffff */
.L_x_17:
[----:B------:R-:W-:-:S00]  /*11500*/  BRA `(.L_x_17) ;  /* 0xfffffffc00fc7947 */ /* 0x000fc0000383ffff */
[----:B------:R-:W-:-:S00]  /*11510*/  NOP ;  /* 0x0000000000007918 */ /* 0x000fc00000000000 */
        /* <DEDUP_REMOVED lines=14> */
.L_x_20:


//--------------------- .nv.shared.matmul_kernel  --------------------------
	.section	.nv.shared.matmul_kernel,"aw",@nobits
	.sectionflags	@""
	.align	16
	.zero		1024


//--------------------- .nv.shared.reserved.0     --------------------------
	.section	.nv.shared.reserved.0,"aw",@nobits
	.align	8
	.weak		__nv_reservedSMEM_offset_0_alias
	.size		__nv_reservedSMEM_offset_0_alias, 0, 64
	.other		__nv_reservedSMEM_offset_0_alias,@"STO_CUDA_RESERVED_SHARED STV_DEFAULT"
__nv_reservedSMEM_offset_0_alias:
	.zero		0
.nv.shared.reserved.0:
	.zero		64
	.weak		__nv_reservedSMEM_allocation_phase
	.type		__nv_reservedSMEM_allocation_phase,@object
	.size		__nv_reservedSMEM_allocation_phase,(.L_0 - __nv_reservedSMEM_allocation_phase)
__nv_reservedSMEM_allocation_phase:
	.zero		1
.L_0:
	.zero		7
	.weak		__nv_reservedSMEM_devtool_atexit_pc
	.type		__nv_reservedSMEM_devtool_atexit_pc,@object
	.size		__nv_reservedSMEM_devtool_atexit_pc,(__nv_reservedSMEM_allocation_mask - __nv_reservedSMEM_devtool_atexit_pc)
__nv_reservedSMEM_devtool_atexit_pc:
	.zero		8
	.weak		__nv_reservedSMEM_allocation_mask
	.type		__nv_reservedSMEM_allocation_mask,@object
	.size		__nv_reservedSMEM_allocation_mask,(.L_2 - __nv_reservedSMEM_allocation_mask)
__nv_reservedSMEM_allocation_mask:
	.zero		4
.L_2:


//--------------------- .nv.constant0.matmul_kernel --------------------------
	.section	.nv.constant0.matmul_kernel,"a",@progbits
	.sectionflags	@""
	.align	4
.nv.constant0.matmul_kernel:
	.zero		976


//--------------------- SYMBOLS --------------------------

	.type		.nv.reservedSmem.offset0,@object
	.size		.nv.reservedSmem.offset0,0x4
	.type		.nv.reservedSmem.cap,@object
	.size		.nv.reservedSmem.cap,0x4
